//
// Generated by NVIDIA NVVM Compiler
//
// Compiler Build ID: CL-36424714
// Cuda compilation tools, release 13.0, V13.0.88
// Based on NVVM 20.0.0
//

.version 9.0
.target sm_100
.address_size 64

	// .globl	_Z12cudaDcsrspmviPiS_PdS0_S0_
.extern .shared .align 16 .b8 sdata[];

.visible .entry _Z12cudaDcsrspmviPiS_PdS0_S0_(
	.param .u32 _Z12cudaDcsrspmviPiS_PdS0_S0__param_0,
	.param .u64 .ptr .align 1 _Z12cudaDcsrspmviPiS_PdS0_S0__param_1,
	.param .u64 .ptr .align 1 _Z12cudaDcsrspmviPiS_PdS0_S0__param_2,
	.param .u64 .ptr .align 1 _Z12cudaDcsrspmviPiS_PdS0_S0__param_3,
	.param .u64 .ptr .align 1 _Z12cudaDcsrspmviPiS_PdS0_S0__param_4,
	.param .u64 .ptr .align 1 _Z12cudaDcsrspmviPiS_PdS0_S0__param_5
)
{
	.reg .pred 	%p<11>;
	.reg .b32 	%r<65>;
	.reg .b64 	%rd<91>;
	.reg .b64 	%fd<112>;

	ld.param.u32 	%r23, [_Z12cudaDcsrspmviPiS_PdS0_S0__param_0];
	ld.param.u64 	%rd6, [_Z12cudaDcsrspmviPiS_PdS0_S0__param_1];
	ld.param.u64 	%rd8, [_Z12cudaDcsrspmviPiS_PdS0_S0__param_2];
	ld.param.u64 	%rd9, [_Z12cudaDcsrspmviPiS_PdS0_S0__param_3];
	ld.param.u64 	%rd10, [_Z12cudaDcsrspmviPiS_PdS0_S0__param_4];
	ld.param.u64 	%rd7, [_Z12cudaDcsrspmviPiS_PdS0_S0__param_5];
	cvta.to.global.u64 	%rd1, %rd10;
	cvta.to.global.u64 	%rd2, %rd8;
	cvta.to.global.u64 	%rd3, %rd9;
	mov.u32 	%r24, %ntid.x;
	mov.u32 	%r25, %ctaid.x;
	mov.u32 	%r26, %tid.x;
	mad.lo.s32 	%r1, %r24, %r25, %r26;
	setp.ge.s32 	%p1, %r1, %r23;
	@%p1 bra 	$L__BB0_15;
	cvta.to.global.u64 	%rd11, %rd6;
	mul.wide.s32 	%rd12, %r1, 4;
	add.s64 	%rd13, %rd11, %rd12;
	ld.global.u32 	%r60, [%rd13];
	ld.global.u32 	%r3, [%rd13+4];
	setp.ge.s32 	%p2, %r60, %r3;
	mov.f64 	%fd111, 0d0000000000000000;
	@%p2 bra 	$L__BB0_14;
	sub.s32 	%r4, %r3, %r60;
	and.b32  	%r5, %r4, 15;
	sub.s32 	%r27, %r60, %r3;
	setp.gt.u32 	%p3, %r27, -16;
	mov.f64 	%fd111, 0d0000000000000000;
	@%p3 bra 	$L__BB0_5;
	and.b32  	%r28, %r4, -16;
	neg.s32 	%r58, %r28;
	add.s64 	%rd4, %rd3, 64;
	add.s64 	%rd5, %rd2, 32;
	mov.f64 	%fd111, 0d0000000000000000;
$L__BB0_4:
	.pragma "nounroll";
	mul.wide.s32 	%rd14, %r60, 8;
	add.s64 	%rd15, %rd4, %rd14;
	mul.wide.s32 	%rd16, %r60, 4;
	add.s64 	%rd17, %rd5, %rd16;
	ld.global.f64 	%fd18, [%rd15+-64];
	ld.global.u32 	%r29, [%rd17+-32];
	mul.wide.s32 	%rd18, %r29, 8;
	add.s64 	%rd19, %rd1, %rd18;
	ld.global.f64 	%fd19, [%rd19];
	fma.rn.f64 	%fd20, %fd18, %fd19, %fd111;
	ld.global.f64 	%fd21, [%rd15+-56];
	ld.global.u32 	%r30, [%rd17+-28];
	mul.wide.s32 	%rd20, %r30, 8;
	add.s64 	%rd21, %rd1, %rd20;
	ld.global.f64 	%fd22, [%rd21];
	fma.rn.f64 	%fd23, %fd21, %fd22, %fd20;
	ld.global.f64 	%fd24, [%rd15+-48];
	ld.global.u32 	%r31, [%rd17+-24];
	mul.wide.s32 	%rd22, %r31, 8;
	add.s64 	%rd23, %rd1, %rd22;
	ld.global.f64 	%fd25, [%rd23];
	fma.rn.f64 	%fd26, %fd24, %fd25, %fd23;
	ld.global.f64 	%fd27, [%rd15+-40];
	ld.global.u32 	%r32, [%rd17+-20];
	mul.wide.s32 	%rd24, %r32, 8;
	add.s64 	%rd25, %rd1, %rd24;
	ld.global.f64 	%fd28, [%rd25];
	fma.rn.f64 	%fd29, %fd27, %fd28, %fd26;
	ld.global.f64 	%fd30, [%rd15+-32];
	ld.global.u32 	%r33, [%rd17+-16];
	mul.wide.s32 	%rd26, %r33, 8;
	add.s64 	%rd27, %rd1, %rd26;
	ld.global.f64 	%fd31, [%rd27];
	fma.rn.f64 	%fd32, %fd30, %fd31, %fd29;
	ld.global.f64 	%fd33, [%rd15+-24];
	ld.global.u32 	%r34, [%rd17+-12];
	mul.wide.s32 	%rd28, %r34, 8;
	add.s64 	%rd29, %rd1, %rd28;
	ld.global.f64 	%fd34, [%rd29];
	fma.rn.f64 	%fd35, %fd33, %fd34, %fd32;
	ld.global.f64 	%fd36, [%rd15+-16];
	ld.global.u32 	%r35, [%rd17+-8];
	mul.wide.s32 	%rd30, %r35, 8;
	add.s64 	%rd31, %rd1, %rd30;
	ld.global.f64 	%fd37, [%rd31];
	fma.rn.f64 	%fd38, %fd36, %fd37, %fd35;
	ld.global.f64 	%fd39, [%rd15+-8];
	ld.global.u32 	%r36, [%rd17+-4];
	mul.wide.s32 	%rd32, %r36, 8;
	add.s64 	%rd33, %rd1, %rd32;
	ld.global.f64 	%fd40, [%rd33];
	fma.rn.f64 	%fd41, %fd39, %fd40, %fd38;
	ld.global.f64 	%fd42, [%rd15];
	ld.global.u32 	%r37, [%rd17];
	mul.wide.s32 	%rd34, %r37, 8;
	add.s64 	%rd35, %rd1, %rd34;
	ld.global.f64 	%fd43, [%rd35];
	fma.rn.f64 	%fd44, %fd42, %fd43, %fd41;
	ld.global.f64 	%fd45, [%rd15+8];
	ld.global.u32 	%r38, [%rd17+4];
	mul.wide.s32 	%rd36, %r38, 8;
	add.s64 	%rd37, %rd1, %rd36;
	ld.global.f64 	%fd46, [%rd37];
	fma.rn.f64 	%fd47, %fd45, %fd46, %fd44;
	ld.global.f64 	%fd48, [%rd15+16];
	ld.global.u32 	%r39, [%rd17+8];
	mul.wide.s32 	%rd38, %r39, 8;
	add.s64 	%rd39, %rd1, %rd38;
	ld.global.f64 	%fd49, [%rd39];
	fma.rn.f64 	%fd50, %fd48, %fd49, %fd47;
	ld.global.f64 	%fd51, [%rd15+24];
	ld.global.u32 	%r40, [%rd17+12];
	mul.wide.s32 	%rd40, %r40, 8;
	add.s64 	%rd41, %rd1, %rd40;
	ld.global.f64 	%fd52, [%rd41];
	fma.rn.f64 	%fd53, %fd51, %fd52, %fd50;
	ld.global.f64 	%fd54, [%rd15+32];
	ld.global.u32 	%r41, [%rd17+16];
	mul.wide.s32 	%rd42, %r41, 8;
	add.s64 	%rd43, %rd1, %rd42;
	ld.global.f64 	%fd55, [%rd43];
	fma.rn.f64 	%fd56, %fd54, %fd55, %fd53;
	ld.global.f64 	%fd57, [%rd15+40];
	ld.global.u32 	%r42, [%rd17+20];
	mul.wide.s32 	%rd44, %r42, 8;
	add.s64 	%rd45, %rd1, %rd44;
	ld.global.f64 	%fd58, [%rd45];
	fma.rn.f64 	%fd59, %fd57, %fd58, %fd56;
	ld.global.f64 	%fd60, [%rd15+48];
	ld.global.u32 	%r43, [%rd17+24];
	mul.wide.s32 	%rd46, %r43, 8;
	add.s64 	%rd47, %rd1, %rd46;
	ld.global.f64 	%fd61, [%rd47];
	fma.rn.f64 	%fd62, %fd60, %fd61, %fd59;
	ld.global.f64 	%fd63, [%rd15+56];
	ld.global.u32 	%r44, [%rd17+28];
	mul.wide.s32 	%rd48, %r44, 8;
	add.s64 	%rd49, %rd1, %rd48;
	ld.global.f64 	%fd64, [%rd49];
	fma.rn.f64 	%fd111, %fd63, %fd64, %fd62;
	add.s32 	%r60, %r60, 16;
	add.s32 	%r58, %r58, 16;
	setp.ne.s32 	%p4, %r58, 0;
	@%p4 bra 	$L__BB0_4;
$L__BB0_5:
	setp.eq.s32 	%p5, %r5, 0;
	@%p5 bra 	$L__BB0_14;
	and.b32  	%r12, %r4, 7;
	setp.lt.u32 	%p6, %r5, 8;
	@%p6 bra 	$L__BB0_8;
	mul.wide.s32 	%rd50, %r60, 8;
	add.s64 	%rd51, %rd3, %rd50;
	ld.global.f64 	%fd66, [%rd51];
	mul.wide.s32 	%rd52, %r60, 4;
	add.s64 	%rd53, %rd2, %rd52;
	ld.global.u32 	%r45, [%rd53];
	mul.wide.s32 	%rd54, %r45, 8;
	add.s64 	%rd55, %rd1, %rd54;
	ld.global.f64 	%fd67, [%rd55];
	fma.rn.f64 	%fd68, %fd66, %fd67, %fd111;
	ld.global.f64 	%fd69, [%rd51+8];
	ld.global.u32 	%r46, [%rd53+4];
	mul.wide.s32 	%rd56, %r46, 8;
	add.s64 	%rd57, %rd1, %rd56;
	ld.global.f64 	%fd70, [%rd57];
	fma.rn.f64 	%fd71, %fd69, %fd70, %fd68;
	ld.global.f64 	%fd72, [%rd51+16];
	ld.global.u32 	%r47, [%rd53+8];
	mul.wide.s32 	%rd58, %r47, 8;
	add.s64 	%rd59, %rd1, %rd58;
	ld.global.f64 	%fd73, [%rd59];
	fma.rn.f64 	%fd74, %fd72, %fd73, %fd71;
	ld.global.f64 	%fd75, [%rd51+24];
	ld.global.u32 	%r48, [%rd53+12];
	mul.wide.s32 	%rd60, %r48, 8;
	add.s64 	%rd61, %rd1, %rd60;
	ld.global.f64 	%fd76, [%rd61];
	fma.rn.f64 	%fd77, %fd75, %fd76, %fd74;
	ld.global.f64 	%fd78, [%rd51+32];
	ld.global.u32 	%r49, [%rd53+16];
	mul.wide.s32 	%rd62, %r49, 8;
	add.s64 	%rd63, %rd1, %rd62;
	ld.global.f64 	%fd79, [%rd63];
	fma.rn.f64 	%fd80, %fd78, %fd79, %fd77;
	ld.global.f64 	%fd81, [%rd51+40];
	ld.global.u32 	%r50, [%rd53+20];
	mul.wide.s32 	%rd64, %r50, 8;
	add.s64 	%rd65, %rd1, %rd64;
	ld.global.f64 	%fd82, [%rd65];
	fma.rn.f64 	%fd83, %fd81, %fd82, %fd80;
	ld.global.f64 	%fd84, [%rd51+48];
	ld.global.u32 	%r51, [%rd53+24];
	mul.wide.s32 	%rd66, %r51, 8;
	add.s64 	%rd67, %rd1, %rd66;
	ld.global.f64 	%fd85, [%rd67];
	fma.rn.f64 	%fd86, %fd84, %fd85, %fd83;
	ld.global.f64 	%fd87, [%rd51+56];
	ld.global.u32 	%r52, [%rd53+28];
	mul.wide.s32 	%rd68, %r52, 8;
	add.s64 	%rd69, %rd1, %rd68;
	ld.global.f64 	%fd88, [%rd69];
	fma.rn.f64 	%fd111, %fd87, %fd88, %fd86;
	add.s32 	%r60, %r60, 8;
$L__BB0_8:
	setp.eq.s32 	%p7, %r12, 0;
	@%p7 bra 	$L__BB0_14;
	and.b32  	%r15, %r4, 3;
	setp.lt.u32 	%p8, %r12, 4;
	@%p8 bra 	$L__BB0_11;
	mul.wide.s32 	%rd70, %r60, 8;
	add.s64 	%rd71, %rd3, %rd70;
	ld.global.f64 	%fd90, [%rd71];
	mul.wide.s32 	%rd72, %r60, 4;
	add.s64 	%rd73, %rd2, %rd72;
	ld.global.u32 	%r53, [%rd73];
	mul.wide.s32 	%rd74, %r53, 8;
	add.s64 	%rd75, %rd1, %rd74;
	ld.global.f64 	%fd91, [%rd75];
	fma.rn.f64 	%fd92, %fd90, %fd91, %fd111;
	ld.global.f64 	%fd93, [%rd71+8];
	ld.global.u32 	%r54, [%rd73+4];
	mul.wide.s32 	%rd76, %r54, 8;
	add.s64 	%rd77, %rd1, %rd76;
	ld.global.f64 	%fd94, [%rd77];
	fma.rn.f64 	%fd95, %fd93, %fd94, %fd92;
	ld.global.f64 	%fd96, [%rd71+16];
	ld.global.u32 	%r55, [%rd73+8];
	mul.wide.s32 	%rd78, %r55, 8;
	add.s64 	%rd79, %rd1, %rd78;
	ld.global.f64 	%fd97, [%rd79];
	fma.rn.f64 	%fd98, %fd96, %fd97, %fd95;
	ld.global.f64 	%fd99, [%rd71+24];
	ld.global.u32 	%r56, [%rd73+12];
	mul.wide.s32 	%rd80, %r56, 8;
	add.s64 	%rd81, %rd1, %rd80;
	ld.global.f64 	%fd100, [%rd81];
	fma.rn.f64 	%fd111, %fd99, %fd100, %fd98;
	add.s32 	%r60, %r60, 4;
$L__BB0_11:
	setp.eq.s32 	%p9, %r15, 0;
	@%p9 bra 	$L__BB0_14;
	neg.s32 	%r63, %r15;
$L__BB0_13:
	.pragma "nounroll";
	mul.wide.s32 	%rd82, %r60, 4;
	add.s64 	%rd83, %rd2, %rd82;
	mul.wide.s32 	%rd84, %r60, 8;
	add.s64 	%rd85, %rd3, %rd84;
	ld.global.f64 	%fd101, [%rd85];
	ld.global.u32 	%r57, [%rd83];
	mul.wide.s32 	%rd86, %r57, 8;
	add.s64 	%rd87, %rd1, %rd86;
	ld.global.f64 	%fd102, [%rd87];
	fma.rn.f64 	%fd111, %fd101, %fd102, %fd111;
	add.s32 	%r60, %r60, 1;
	add.s32 	%r63, %r63, 1;
	setp.ne.s32 	%p10, %r63, 0;
	@%p10 bra 	$L__BB0_13;
$L__BB0_14:
	cvta.to.global.u64 	%rd88, %rd7;
	mul.wide.s32 	%rd89, %r1, 8;
	add.s64 	%rd90, %rd88, %rd89;
	st.global.f64 	[%rd90], %fd111;
$L__BB0_15:
	ret;

}
	// .globl	_Z14cudaDcsrspmvabiPiS_PdS0_S0_dd
.visible .entry _Z14cudaDcsrspmvabiPiS_PdS0_S0_dd(
	.param .u32 _Z14cudaDcsrspmvabiPiS_PdS0_S0_dd_param_0,
	.param .u64 .ptr .align 1 _Z14cudaDcsrspmvabiPiS_PdS0_S0_dd_param_1,
	.param .u64 .ptr .align 1 _Z14cudaDcsrspmvabiPiS_PdS0_S0_dd_param_2,
	.param .u64 .ptr .align 1 _Z14cudaDcsrspmvabiPiS_PdS0_S0_dd_param_3,
	.param .u64 .ptr .align 1 _Z14cudaDcsrspmvabiPiS_PdS0_S0_dd_param_4,
	.param .u64 .ptr .align 1 _Z14cudaDcsrspmvabiPiS_PdS0_S0_dd_param_5,
	.param .f64 _Z14cudaDcsrspmvabiPiS_PdS0_S0_dd_param_6,
	.param .f64 _Z14cudaDcsrspmvabiPiS_PdS0_S0_dd_param_7
)
{
	.reg .pred 	%p<11>;
	.reg .b32 	%r<65>;
	.reg .b64 	%rd<90>;
	.reg .b64 	%fd<117>;

	ld.param.u32 	%r23, [_Z14cudaDcsrspmvabiPiS_PdS0_S0_dd_param_0];
	ld.param.u64 	%rd5, [_Z14cudaDcsrspmvabiPiS_PdS0_S0_dd_param_1];
	ld.param.u64 	%rd7, [_Z14cudaDcsrspmvabiPiS_PdS0_S0_dd_param_2];
	ld.param.u64 	%rd8, [_Z14cudaDcsrspmvabiPiS_PdS0_S0_dd_param_3];
	ld.param.u64 	%rd9, [_Z14cudaDcsrspmvabiPiS_PdS0_S0_dd_param_4];
	ld.param.u64 	%rd6, [_Z14cudaDcsrspmvabiPiS_PdS0_S0_dd_param_5];
	ld.param.f64 	%fd14, [_Z14cudaDcsrspmvabiPiS_PdS0_S0_dd_param_6];
	ld.param.f64 	%fd15, [_Z14cudaDcsrspmvabiPiS_PdS0_S0_dd_param_7];
	cvta.to.global.u64 	%rd1, %rd9;
	cvta.to.global.u64 	%rd2, %rd7;
	cvta.to.global.u64 	%rd3, %rd8;
	mov.u32 	%r24, %ntid.x;
	mov.u32 	%r25, %ctaid.x;
	mov.u32 	%r26, %tid.x;
	mad.lo.s32 	%r1, %r24, %r25, %r26;
	setp.ge.s32 	%p1, %r1, %r23;
	@%p1 bra 	$L__BB1_15;
	cvta.to.global.u64 	%rd10, %rd5;
	mul.wide.s32 	%rd11, %r1, 4;
	add.s64 	%rd12, %rd10, %rd11;
	ld.global.u32 	%r60, [%rd12];
	ld.global.u32 	%r3, [%rd12+4];
	setp.ge.s32 	%p2, %r60, %r3;
	mov.f64 	%fd116, 0d0000000000000000;
	@%p2 bra 	$L__BB1_14;
	sub.s32 	%r4, %r3, %r60;
	and.b32  	%r5, %r4, 15;
	sub.s32 	%r27, %r60, %r3;
	setp.gt.u32 	%p3, %r27, -16;
	mov.f64 	%fd116, 0d0000000000000000;
	@%p3 bra 	$L__BB1_5;
	and.b32  	%r28, %r4, -16;
	neg.s32 	%r58, %r28;
	add.s64 	%rd4, %rd2, 32;
	mov.f64 	%fd116, 0d0000000000000000;
$L__BB1_4:
	.pragma "nounroll";
	mul.wide.s32 	%rd13, %r60, 8;
	add.s64 	%rd14, %rd3, %rd13;
	mul.wide.s32 	%rd15, %r60, 4;
	add.s64 	%rd16, %rd4, %rd15;
	ld.global.f64 	%fd20, [%rd14];
	ld.global.u32 	%r29, [%rd16+-32];
	mul.wide.s32 	%rd17, %r29, 8;
	add.s64 	%rd18, %rd1, %rd17;
	ld.global.f64 	%fd21, [%rd18];
	fma.rn.f64 	%fd22, %fd20, %fd21, %fd116;
	ld.global.f64 	%fd23, [%rd14+8];
	ld.global.u32 	%r30, [%rd16+-28];
	mul.wide.s32 	%rd19, %r30, 8;
	add.s64 	%rd20, %rd1, %rd19;
	ld.global.f64 	%fd24, [%rd20];
	fma.rn.f64 	%fd25, %fd23, %fd24, %fd22;
	ld.global.f64 	%fd26, [%rd14+16];
	ld.global.u32 	%r31, [%rd16+-24];
	mul.wide.s32 	%rd21, %r31, 8;
	add.s64 	%rd22, %rd1, %rd21;
	ld.global.f64 	%fd27, [%rd22];
	fma.rn.f64 	%fd28, %fd26, %fd27, %fd25;
	ld.global.f64 	%fd29, [%rd14+24];
	ld.global.u32 	%r32, [%rd16+-20];
	mul.wide.s32 	%rd23, %r32, 8;
	add.s64 	%rd24, %rd1, %rd23;
	ld.global.f64 	%fd30, [%rd24];
	fma.rn.f64 	%fd31, %fd29, %fd30, %fd28;
	ld.global.f64 	%fd32, [%rd14+32];
	ld.global.u32 	%r33, [%rd16+-16];
	mul.wide.s32 	%rd25, %r33, 8;
	add.s64 	%rd26, %rd1, %rd25;
	ld.global.f64 	%fd33, [%rd26];
	fma.rn.f64 	%fd34, %fd32, %fd33, %fd31;
	ld.global.f64 	%fd35, [%rd14+40];
	ld.global.u32 	%r34, [%rd16+-12];
	mul.wide.s32 	%rd27, %r34, 8;
	add.s64 	%rd28, %rd1, %rd27;
	ld.global.f64 	%fd36, [%rd28];
	fma.rn.f64 	%fd37, %fd35, %fd36, %fd34;
	ld.global.f64 	%fd38, [%rd14+48];
	ld.global.u32 	%r35, [%rd16+-8];
	mul.wide.s32 	%rd29, %r35, 8;
	add.s64 	%rd30, %rd1, %rd29;
	ld.global.f64 	%fd39, [%rd30];
	fma.rn.f64 	%fd40, %fd38, %fd39, %fd37;
	ld.global.f64 	%fd41, [%rd14+56];
	ld.global.u32 	%r36, [%rd16+-4];
	mul.wide.s32 	%rd31, %r36, 8;
	add.s64 	%rd32, %rd1, %rd31;
	ld.global.f64 	%fd42, [%rd32];
	fma.rn.f64 	%fd43, %fd41, %fd42, %fd40;
	ld.global.f64 	%fd44, [%rd14+64];
	ld.global.u32 	%r37, [%rd16];
	mul.wide.s32 	%rd33, %r37, 8;
	add.s64 	%rd34, %rd1, %rd33;
	ld.global.f64 	%fd45, [%rd34];
	fma.rn.f64 	%fd46, %fd44, %fd45, %fd43;
	ld.global.f64 	%fd47, [%rd14+72];
	ld.global.u32 	%r38, [%rd16+4];
	mul.wide.s32 	%rd35, %r38, 8;
	add.s64 	%rd36, %rd1, %rd35;
	ld.global.f64 	%fd48, [%rd36];
	fma.rn.f64 	%fd49, %fd47, %fd48, %fd46;
	ld.global.f64 	%fd50, [%rd14+80];
	ld.global.u32 	%r39, [%rd16+8];
	mul.wide.s32 	%rd37, %r39, 8;
	add.s64 	%rd38, %rd1, %rd37;
	ld.global.f64 	%fd51, [%rd38];
	fma.rn.f64 	%fd52, %fd50, %fd51, %fd49;
	ld.global.f64 	%fd53, [%rd14+88];
	ld.global.u32 	%r40, [%rd16+12];
	mul.wide.s32 	%rd39, %r40, 8;
	add.s64 	%rd40, %rd1, %rd39;
	ld.global.f64 	%fd54, [%rd40];
	fma.rn.f64 	%fd55, %fd53, %fd54, %fd52;
	ld.global.f64 	%fd56, [%rd14+96];
	ld.global.u32 	%r41, [%rd16+16];
	mul.wide.s32 	%rd41, %r41, 8;
	add.s64 	%rd42, %rd1, %rd41;
	ld.global.f64 	%fd57, [%rd42];
	fma.rn.f64 	%fd58, %fd56, %fd57, %fd55;
	ld.global.f64 	%fd59, [%rd14+104];
	ld.global.u32 	%r42, [%rd16+20];
	mul.wide.s32 	%rd43, %r42, 8;
	add.s64 	%rd44, %rd1, %rd43;
	ld.global.f64 	%fd60, [%rd44];
	fma.rn.f64 	%fd61, %fd59, %fd60, %fd58;
	ld.global.f64 	%fd62, [%rd14+112];
	ld.global.u32 	%r43, [%rd16+24];
	mul.wide.s32 	%rd45, %r43, 8;
	add.s64 	%rd46, %rd1, %rd45;
	ld.global.f64 	%fd63, [%rd46];
	fma.rn.f64 	%fd64, %fd62, %fd63, %fd61;
	ld.global.f64 	%fd65, [%rd14+120];
	ld.global.u32 	%r44, [%rd16+28];
	mul.wide.s32 	%rd47, %r44, 8;
	add.s64 	%rd48, %rd1, %rd47;
	ld.global.f64 	%fd66, [%rd48];
	fma.rn.f64 	%fd116, %fd65, %fd66, %fd64;
	add.s32 	%r60, %r60, 16;
	add.s32 	%r58, %r58, 16;
	setp.ne.s32 	%p4, %r58, 0;
	@%p4 bra 	$L__BB1_4;
$L__BB1_5:
	setp.eq.s32 	%p5, %r5, 0;
	@%p5 bra 	$L__BB1_14;
	and.b32  	%r12, %r4, 7;
	setp.lt.u32 	%p6, %r5, 8;
	@%p6 bra 	$L__BB1_8;
	mul.wide.s32 	%rd49, %r60, 8;
	add.s64 	%rd50, %rd3, %rd49;
	ld.global.f64 	%fd68, [%rd50];
	mul.wide.s32 	%rd51, %r60, 4;
	add.s64 	%rd52, %rd2, %rd51;
	ld.global.u32 	%r45, [%rd52];
	mul.wide.s32 	%rd53, %r45, 8;
	add.s64 	%rd54, %rd1, %rd53;
	ld.global.f64 	%fd69, [%rd54];
	fma.rn.f64 	%fd70, %fd68, %fd69, %fd116;
	ld.global.f64 	%fd71, [%rd50+8];
	ld.global.u32 	%r46, [%rd52+4];
	mul.wide.s32 	%rd55, %r46, 8;
	add.s64 	%rd56, %rd1, %rd55;
	ld.global.f64 	%fd72, [%rd56];
	fma.rn.f64 	%fd73, %fd71, %fd72, %fd70;
	ld.global.f64 	%fd74, [%rd50+16];
	ld.global.u32 	%r47, [%rd52+8];
	mul.wide.s32 	%rd57, %r47, 8;
	add.s64 	%rd58, %rd1, %rd57;
	ld.global.f64 	%fd75, [%rd58];
	fma.rn.f64 	%fd76, %fd74, %fd75, %fd73;
	ld.global.f64 	%fd77, [%rd50+24];
	ld.global.u32 	%r48, [%rd52+12];
	mul.wide.s32 	%rd59, %r48, 8;
	add.s64 	%rd60, %rd1, %rd59;
	ld.global.f64 	%fd78, [%rd60];
	fma.rn.f64 	%fd79, %fd77, %fd78, %fd76;
	ld.global.f64 	%fd80, [%rd50+32];
	ld.global.u32 	%r49, [%rd52+16];
	mul.wide.s32 	%rd61, %r49, 8;
	add.s64 	%rd62, %rd1, %rd61;
	ld.global.f64 	%fd81, [%rd62];
	fma.rn.f64 	%fd82, %fd80, %fd81, %fd79;
	ld.global.f64 	%fd83, [%rd50+40];
	ld.global.u32 	%r50, [%rd52+20];
	mul.wide.s32 	%rd63, %r50, 8;
	add.s64 	%rd64, %rd1, %rd63;
	ld.global.f64 	%fd84, [%rd64];
	fma.rn.f64 	%fd85, %fd83, %fd84, %fd82;
	ld.global.f64 	%fd86, [%rd50+48];
	ld.global.u32 	%r51, [%rd52+24];
	mul.wide.s32 	%rd65, %r51, 8;
	add.s64 	%rd66, %rd1, %rd65;
	ld.global.f64 	%fd87, [%rd66];
	fma.rn.f64 	%fd88, %fd86, %fd87, %fd85;
	ld.global.f64 	%fd89, [%rd50+56];
	ld.global.u32 	%r52, [%rd52+28];
	mul.wide.s32 	%rd67, %r52, 8;
	add.s64 	%rd68, %rd1, %rd67;
	ld.global.f64 	%fd90, [%rd68];
	fma.rn.f64 	%fd116, %fd89, %fd90, %fd88;
	add.s32 	%r60, %r60, 8;
$L__BB1_8:
	setp.eq.s32 	%p7, %r12, 0;
	@%p7 bra 	$L__BB1_14;
	and.b32  	%r15, %r4, 3;
	setp.lt.u32 	%p8, %r12, 4;
	@%p8 bra 	$L__BB1_11;
	mul.wide.s32 	%rd69, %r60, 8;
	add.s64 	%rd70, %rd3, %rd69;
	ld.global.f64 	%fd92, [%rd70];
	mul.wide.s32 	%rd71, %r60, 4;
	add.s64 	%rd72, %rd2, %rd71;
	ld.global.u32 	%r53, [%rd72];
	mul.wide.s32 	%rd73, %r53, 8;
	add.s64 	%rd74, %rd1, %rd73;
	ld.global.f64 	%fd93, [%rd74];
	fma.rn.f64 	%fd94, %fd92, %fd93, %fd116;
	ld.global.f64 	%fd95, [%rd70+8];
	ld.global.u32 	%r54, [%rd72+4];
	mul.wide.s32 	%rd75, %r54, 8;
	add.s64 	%rd76, %rd1, %rd75;
	ld.global.f64 	%fd96, [%rd76];
	fma.rn.f64 	%fd97, %fd95, %fd96, %fd94;
	ld.global.f64 	%fd98, [%rd70+16];
	ld.global.u32 	%r55, [%rd72+8];
	mul.wide.s32 	%rd77, %r55, 8;
	add.s64 	%rd78, %rd1, %rd77;
	ld.global.f64 	%fd99, [%rd78];
	fma.rn.f64 	%fd100, %fd98, %fd99, %fd97;
	ld.global.f64 	%fd101, [%rd70+24];
	ld.global.u32 	%r56, [%rd72+12];
	mul.wide.s32 	%rd79, %r56, 8;
	add.s64 	%rd80, %rd1, %rd79;
	ld.global.f64 	%fd102, [%rd80];
	fma.rn.f64 	%fd116, %fd101, %fd102, %fd100;
	add.s32 	%r60, %r60, 4;
$L__BB1_11:
	setp.eq.s32 	%p9, %r15, 0;
	@%p9 bra 	$L__BB1_14;
	neg.s32 	%r63, %r15;
$L__BB1_13:
	.pragma "nounroll";
	mul.wide.s32 	%rd81, %r60, 4;
	add.s64 	%rd82, %rd2, %rd81;
	mul.wide.s32 	%rd83, %r60, 8;
	add.s64 	%rd84, %rd3, %rd83;
	ld.global.f64 	%fd103, [%rd84];
	ld.global.u32 	%r57, [%rd82];
	mul.wide.s32 	%rd85, %r57, 8;
	add.s64 	%rd86, %rd1, %rd85;
	ld.global.f64 	%fd104, [%rd86];
	fma.rn.f64 	%fd116, %fd103, %fd104, %fd116;
	add.s32 	%r60, %r60, 1;
	add.s32 	%r63, %r63, 1;
	setp.ne.s32 	%p10, %r63, 0;
	@%p10 bra 	$L__BB1_13;
$L__BB1_14:
	cvta.to.global.u64 	%rd87, %rd6;
	mul.wide.s32 	%rd88, %r1, 8;
	add.s64 	%rd89, %rd87, %rd88;
	ld.global.f64 	%fd105, [%rd89];
	mul.f64 	%fd106, %fd15, %fd105;
	fma.rn.f64 	%fd107, %fd14, %fd116, %fd106;
	st.global.f64 	[%rd89], %fd107;
$L__BB1_15:
	ret;

}
	// .globl	_Z9cudaDaxpyiPdS_d
.visible .entry _Z9cudaDaxpyiPdS_d(
	.param .u32 _Z9cudaDaxpyiPdS_d_param_0,
	.param .u64 .ptr .align 1 _Z9cudaDaxpyiPdS_d_param_1,
	.param .u64 .ptr .align 1 _Z9cudaDaxpyiPdS_d_param_2,
	.param .f64 _Z9cudaDaxpyiPdS_d_param_3
)
{
	.reg .pred 	%p<2>;
	.reg .b32 	%r<6>;
	.reg .b64 	%rd<8>;
	.reg .b64 	%fd<5>;

	ld.param.u32 	%r2, [_Z9cudaDaxpyiPdS_d_param_0];
	ld.param.u64 	%rd1, [_Z9cudaDaxpyiPdS_d_param_1];
	ld.param.u64 	%rd2, [_Z9cudaDaxpyiPdS_d_param_2];
	ld.param.f64 	%fd1, [_Z9cudaDaxpyiPdS_d_param_3];
	mov.u32 	%r3, %ntid.x;
	mov.u32 	%r4, %ctaid.x;
	mov.u32 	%r5, %tid.x;
	mad.lo.s32 	%r1, %r3, %r4, %r5;
	setp.ge.s32 	%p1, %r1, %r2;
	@%p1 bra 	$L__BB2_2;
	cvta.to.global.u64 	%rd3, %rd2;
	cvta.to.global.u64 	%rd4, %rd1;
	mul.wide.s32 	%rd5, %r1, 8;
	add.s64 	%rd6, %rd3, %rd5;
	ld.global.f64 	%fd2, [%rd6];
	add.s64 	%rd7, %rd4, %rd5;
	ld.global.f64 	%fd3, [%rd7];
	fma.rn.f64 	%fd4, %fd1, %fd2, %fd3;
	st.global.f64 	[%rd7], %fd4;
$L__BB2_2:
	ret;

}
	// .globl	_Z10cudaDaxpbyiPdS_dd
.visible .entry _Z10cudaDaxpbyiPdS_dd(
	.param .u32 _Z10cudaDaxpbyiPdS_dd_param_0,
	.param .u64 .ptr .align 1 _Z10cudaDaxpbyiPdS_dd_param_1,
	.param .u64 .ptr .align 1 _Z10cudaDaxpbyiPdS_dd_param_2,
	.param .f64 _Z10cudaDaxpbyiPdS_dd_param_3,
	.param .f64 _Z10cudaDaxpbyiPdS_dd_param_4
)
{
	.reg .pred 	%p<2>;
	.reg .b32 	%r<6>;
	.reg .b64 	%rd<8>;
	.reg .b64 	%fd<7>;

	ld.param.u32 	%r2, [_Z10cudaDaxpbyiPdS_dd_param_0];
	ld.param.u64 	%rd1, [_Z10cudaDaxpbyiPdS_dd_param_1];
	ld.param.u64 	%rd2, [_Z10cudaDaxpbyiPdS_dd_param_2];
	ld.param.f64 	%fd1, [_Z10cudaDaxpbyiPdS_dd_param_3];
	ld.param.f64 	%fd2, [_Z10cudaDaxpbyiPdS_dd_param_4];
	mov.u32 	%r3, %ntid.x;
	mov.u32 	%r4, %ctaid.x;
	mov.u32 	%r5, %tid.x;
	mad.lo.s32 	%r1, %r3, %r4, %r5;
	setp.ge.s32 	%p1, %r1, %r2;
	@%p1 bra 	$L__BB3_2;
	cvta.to.global.u64 	%rd3, %rd2;
	cvta.to.global.u64 	%rd4, %rd1;
	mul.wide.s32 	%rd5, %r1, 8;
	add.s64 	%rd6, %rd3, %rd5;
	ld.global.f64 	%fd3, [%rd6];
	add.s64 	%rd7, %rd4, %rd5;
	ld.global.f64 	%fd4, [%rd7];
	mul.f64 	%fd5, %fd2, %fd4;
	fma.rn.f64 	%fd6, %fd1, %fd3, %fd5;
	st.global.f64 	[%rd7], %fd6;
$L__BB3_2:
	ret;

}
	// .globl	_Z8cudaDdotPdS_S_j
.visible .entry _Z8cudaDdotPdS_S_j(
	.param .u64 .ptr .align 1 _Z8cudaDdotPdS_S_j_param_0,
	.param .u64 .ptr .align 1 _Z8cudaDdotPdS_S_j_param_1,
	.param .u64 .ptr .align 1 _Z8cudaDdotPdS_S_j_param_2,
	.param .u32 _Z8cudaDdotPdS_S_j_param_3
)
{
	.reg .pred 	%p<7>;
	.reg .b32 	%r<17>;
	.reg .b64 	%rd<15>;
	.reg .b64 	%fd<19>;

	ld.param.u64 	%rd4, [_Z8cudaDdotPdS_S_j_param_0];
	ld.param.u64 	%rd5, [_Z8cudaDdotPdS_S_j_param_1];
	ld.param.u64 	%rd3, [_Z8cudaDdotPdS_S_j_param_2];
	ld.param.u32 	%r9, [_Z8cudaDdotPdS_S_j_param_3];
	cvta.to.global.u64 	%rd1, %rd5;
	cvta.to.global.u64 	%rd2, %rd4;
	mov.u32 	%r1, %tid.x;
	mov.u32 	%r2, %ctaid.x;
	mov.u32 	%r16, %ntid.x;
	mul.lo.s32 	%r10, %r16, %r2;
	shl.b32 	%r11, %r10, 1;
	add.s32 	%r4, %r11, %r1;
	setp.ge.u32 	%p1, %r4, %r9;
	mov.f64 	%fd16, 0d0000000000000000;
	@%p1 bra 	$L__BB4_2;
	mul.wide.u32 	%rd6, %r4, 8;
	add.s64 	%rd7, %rd2, %rd6;
	ld.global.f64 	%fd9, [%rd7];
	add.s64 	%rd8, %rd1, %rd6;
	ld.global.f64 	%fd10, [%rd8];
	mul.f64 	%fd16, %fd9, %fd10;
$L__BB4_2:
	add.s32 	%r5, %r4, %r16;
	setp.ge.u32 	%p2, %r5, %r9;
	@%p2 bra 	$L__BB4_4;
	mul.wide.u32 	%rd9, %r5, 8;
	add.s64 	%rd10, %rd2, %rd9;
	ld.global.f64 	%fd11, [%rd10];
	add.s64 	%rd11, %rd1, %rd9;
	ld.global.f64 	%fd12, [%rd11];
	fma.rn.f64 	%fd16, %fd11, %fd12, %fd16;
$L__BB4_4:
	shl.b32 	%r12, %r1, 3;
	mov.u32 	%r13, sdata;
	add.s32 	%r6, %r13, %r12;
	st.shared.f64 	[%r6], %fd16;
	bar.sync 	0;
	setp.lt.u32 	%p3, %r16, 2;
	@%p3 bra 	$L__BB4_8;
$L__BB4_5:
	shr.u32 	%r8, %r16, 1;
	setp.ge.u32 	%p4, %r1, %r8;
	@%p4 bra 	$L__BB4_7;
	shl.b32 	%r14, %r8, 3;
	add.s32 	%r15, %r6, %r14;
	ld.shared.f64 	%fd13, [%r15];
	add.f64 	%fd16, %fd16, %fd13;
	st.shared.f64 	[%r6], %fd16;
$L__BB4_7:
	bar.sync 	0;
	setp.gt.u32 	%p5, %r16, 3;
	mov.u32 	%r16, %r8;
	@%p5 bra 	$L__BB4_5;
$L__BB4_8:
	setp.ne.s32 	%p6, %r1, 0;
	@%p6 bra 	$L__BB4_10;
	ld.shared.f64 	%fd14, [sdata];
	cvta.to.global.u64 	%rd12, %rd3;
	mul.wide.u32 	%rd13, %r2, 8;
	add.s64 	%rd14, %rd12, %rd13;
	st.global.f64 	[%rd14], %fd14;
$L__BB4_10:
	ret;

}
	// .globl	_Z6getCFLPdS_S_S_S_jdd
.visible .entry _Z6getCFLPdS_S_S_S_jdd(
	.param .u64 .ptr .align 1 _Z6getCFLPdS_S_S_S_jdd_param_0,
	.param .u64 .ptr .align 1 _Z6getCFLPdS_S_S_S_jdd_param_1,
	.param .u64 .ptr .align 1 _Z6getCFLPdS_S_S_S_jdd_param_2,
	.param .u64 .ptr .align 1 _Z6getCFLPdS_S_S_S_jdd_param_3,
	.param .u64 .ptr .align 1 _Z6getCFLPdS_S_S_S_jdd_param_4,
	.param .u32 _Z6getCFLPdS_S_S_S_jdd_param_5,
	.param .f64 _Z6getCFLPdS_S_S_S_jdd_param_6,
	.param .f64 _Z6getCFLPdS_S_S_S_jdd_param_7
)
{
	.reg .pred 	%p<20>;
	.reg .b32 	%r<17>;
	.reg .b64 	%rd<23>;
	.reg .b64 	%fd<68>;

	ld.param.u64 	%rd6, [_Z6getCFLPdS_S_S_S_jdd_param_0];
	ld.param.u64 	%rd7, [_Z6getCFLPdS_S_S_S_jdd_param_1];
	ld.param.u64 	%rd8, [_Z6getCFLPdS_S_S_S_jdd_param_2];
	ld.param.u64 	%rd9, [_Z6getCFLPdS_S_S_S_jdd_param_3];
	ld.param.u64 	%rd5, [_Z6getCFLPdS_S_S_S_jdd_param_4];
	ld.param.u32 	%r9, [_Z6getCFLPdS_S_S_S_jdd_param_5];
	ld.param.f64 	%fd23, [_Z6getCFLPdS_S_S_S_jdd_param_6];
	ld.param.f64 	%fd24, [_Z6getCFLPdS_S_S_S_jdd_param_7];
	cvta.to.global.u64 	%rd1, %rd9;
	cvta.to.global.u64 	%rd2, %rd8;
	cvta.to.global.u64 	%rd3, %rd7;
	cvta.to.global.u64 	%rd4, %rd6;
	mov.u32 	%r1, %tid.x;
	mov.u32 	%r2, %ctaid.x;
	mov.u32 	%r16, %ntid.x;
	mul.lo.s32 	%r10, %r16, %r2;
	shl.b32 	%r11, %r10, 1;
	add.s32 	%r4, %r11, %r1;
	setp.ge.u32 	%p1, %r4, %r9;
	mov.f64 	%fd58, 0d0000000000000000;
	mov.f64 	%fd59, %fd58;
	mov.f64 	%fd60, %fd58;
	mov.f64 	%fd61, %fd58;
	@%p1 bra 	$L__BB5_2;
	mul.wide.u32 	%rd10, %r4, 8;
	add.s64 	%rd11, %rd4, %rd10;
	ld.global.f64 	%fd26, [%rd11];
	abs.f64 	%fd59, %fd26;
	add.s64 	%rd12, %rd3, %rd10;
	ld.global.f64 	%fd27, [%rd12];
	abs.f64 	%fd60, %fd27;
	add.s64 	%rd13, %rd2, %rd10;
	ld.global.f64 	%fd28, [%rd13];
	abs.f64 	%fd58, %fd28;
	add.s64 	%rd14, %rd1, %rd10;
	ld.global.f64 	%fd61, [%rd14];
$L__BB5_2:
	setp.gt.f64 	%p2, %fd59, %fd60;
	selp.f64 	%fd30, %fd59, %fd60, %p2;
	setp.gt.f64 	%p3, %fd58, %fd30;
	selp.f64 	%fd9, %fd58, %fd30, %p3;
	div.rn.f64 	%fd31, %fd61, %fd9;
	setp.lt.f64 	%p4, %fd31, 0d3C670EF54646D497;
	mov.f64 	%fd65, 0d4202A05F20000000;
	@%p4 bra 	$L__BB5_5;
	mul.f64 	%fd33, %fd61, 0d3FD0000000000000;
	div.rn.f64 	%fd10, %fd33, %fd9;
	setp.geu.f64 	%p5, %fd10, 0d4202A05F20000000;
	@%p5 bra 	$L__BB5_5;
	mov.f64 	%fd65, %fd10;
$L__BB5_5:
	mul.f64 	%fd34, %fd61, %fd61;
	mul.f64 	%fd35, %fd24, %fd34;
	div.rn.f64 	%fd36, %fd35, %fd23;
	setp.lt.f64 	%p6, %fd36, 0d3C670EF54646D497;
	@%p6 bra 	$L__BB5_8;
	mul.f64 	%fd37, %fd61, 0d3FC999999999999A;
	mul.f64 	%fd38, %fd61, %fd37;
	mul.f64 	%fd39, %fd24, %fd38;
	div.rn.f64 	%fd12, %fd39, %fd23;
	setp.leu.f64 	%p7, %fd65, %fd12;
	@%p7 bra 	$L__BB5_8;
	mov.f64 	%fd65, %fd12;
$L__BB5_8:
	add.s32 	%r5, %r4, %r16;
	setp.ge.u32 	%p8, %r5, %r9;
	@%p8 bra 	$L__BB5_15;
	mul.wide.u32 	%rd15, %r5, 8;
	add.s64 	%rd16, %rd4, %rd15;
	ld.global.f64 	%fd40, [%rd16];
	abs.f64 	%fd41, %fd40;
	add.s64 	%rd17, %rd3, %rd15;
	ld.global.f64 	%fd42, [%rd17];
	abs.f64 	%fd43, %fd42;
	add.s64 	%rd18, %rd2, %rd15;
	ld.global.f64 	%fd44, [%rd18];
	abs.f64 	%fd45, %fd44;
	add.s64 	%rd19, %rd1, %rd15;
	ld.global.f64 	%fd14, [%rd19];
	setp.gt.f64 	%p9, %fd41, %fd43;
	selp.f64 	%fd46, %fd41, %fd43, %p9;
	setp.gt.f64 	%p10, %fd45, %fd46;
	selp.f64 	%fd15, %fd45, %fd46, %p10;
	div.rn.f64 	%fd47, %fd14, %fd15;
	setp.lt.f64 	%p11, %fd47, 0d3C670EF54646D497;
	@%p11 bra 	$L__BB5_12;
	mul.f64 	%fd48, %fd14, 0d3FD0000000000000;
	div.rn.f64 	%fd16, %fd48, %fd15;
	setp.leu.f64 	%p12, %fd65, %fd16;
	@%p12 bra 	$L__BB5_12;
	mov.f64 	%fd65, %fd16;
$L__BB5_12:
	mul.f64 	%fd49, %fd14, %fd14;
	mul.f64 	%fd50, %fd24, %fd49;
	div.rn.f64 	%fd51, %fd50, %fd23;
	setp.lt.f64 	%p13, %fd51, 0d3C670EF54646D497;
	@%p13 bra 	$L__BB5_15;
	mul.f64 	%fd52, %fd14, 0d3FC999999999999A;
	mul.f64 	%fd53, %fd14, %fd52;
	mul.f64 	%fd54, %fd24, %fd53;
	div.rn.f64 	%fd18, %fd54, %fd23;
	setp.leu.f64 	%p14, %fd65, %fd18;
	@%p14 bra 	$L__BB5_15;
	mov.f64 	%fd65, %fd18;
$L__BB5_15:
	shl.b32 	%r12, %r1, 3;
	mov.u32 	%r13, sdata;
	add.s32 	%r6, %r13, %r12;
	st.shared.f64 	[%r6], %fd65;
	bar.sync 	0;
	setp.lt.u32 	%p15, %r16, 2;
	@%p15 bra 	$L__BB5_19;
$L__BB5_16:
	shr.u32 	%r8, %r16, 1;
	setp.ge.u32 	%p16, %r1, %r8;
	@%p16 bra 	$L__BB5_18;
	shl.b32 	%r14, %r8, 3;
	add.s32 	%r15, %r6, %r14;
	ld.shared.f64 	%fd55, [%r15];
	setp.lt.f64 	%p17, %fd55, %fd65;
	selp.f64 	%fd65, %fd55, %fd65, %p17;
	st.shared.f64 	[%r6], %fd65;
$L__BB5_18:
	bar.sync 	0;
	setp.gt.u32 	%p18, %r16, 3;
	mov.u32 	%r16, %r8;
	@%p18 bra 	$L__BB5_16;
$L__BB5_19:
	setp.ne.s32 	%p19, %r1, 0;
	@%p19 bra 	$L__BB5_21;
	ld.shared.f64 	%fd56, [sdata];
	cvta.to.global.u64 	%rd20, %rd5;
	mul.wide.u32 	%rd21, %r2, 8;
	add.s64 	%rd22, %rd20, %rd21;
	st.global.f64 	[%rd22], %fd56;
$L__BB5_21:
	ret;

}
	// .globl	_Z5normiPdS_j
.visible .entry _Z5normiPdS_j(
	.param .u64 .ptr .align 1 _Z5normiPdS_j_param_0,
	.param .u64 .ptr .align 1 _Z5normiPdS_j_param_1,
	.param .u32 _Z5normiPdS_j_param_2
)
{
	.reg .pred 	%p<9>;
	.reg .b32 	%r<17>;
	.reg .b64 	%rd<11>;
	.reg .b64 	%fd<18>;

	ld.param.u64 	%rd3, [_Z5normiPdS_j_param_0];
	ld.param.u64 	%rd2, [_Z5normiPdS_j_param_1];
	ld.param.u32 	%r9, [_Z5normiPdS_j_param_2];
	cvta.to.global.u64 	%rd1, %rd3;
	mov.u32 	%r1, %tid.x;
	mov.u32 	%r2, %ctaid.x;
	mov.u32 	%r16, %ntid.x;
	mul.lo.s32 	%r10, %r16, %r2;
	shl.b32 	%r11, %r10, 1;
	add.s32 	%r4, %r11, %r1;
	setp.ge.u32 	%p1, %r4, %r9;
	mov.f64 	%fd15, 0d0000000000000000;
	@%p1 bra 	$L__BB6_2;
	mul.wide.u32 	%rd4, %r4, 8;
	add.s64 	%rd5, %rd1, %rd4;
	ld.global.f64 	%fd9, [%rd5];
	abs.f64 	%fd15, %fd9;
$L__BB6_2:
	add.s32 	%r5, %r4, %r16;
	setp.ge.u32 	%p2, %r5, %r9;
	@%p2 bra 	$L__BB6_4;
	mul.wide.u32 	%rd6, %r5, 8;
	add.s64 	%rd7, %rd1, %rd6;
	ld.global.f64 	%fd10, [%rd7];
	abs.f64 	%fd11, %fd10;
	setp.gt.f64 	%p3, %fd11, %fd15;
	selp.f64 	%fd15, %fd11, %fd15, %p3;
$L__BB6_4:
	shl.b32 	%r12, %r1, 3;
	mov.u32 	%r13, sdata;
	add.s32 	%r6, %r13, %r12;
	st.shared.f64 	[%r6], %fd15;
	bar.sync 	0;
	setp.lt.u32 	%p4, %r16, 2;
	@%p4 bra 	$L__BB6_8;
$L__BB6_5:
	shr.u32 	%r8, %r16, 1;
	setp.ge.u32 	%p5, %r1, %r8;
	@%p5 bra 	$L__BB6_7;
	shl.b32 	%r14, %r8, 3;
	add.s32 	%r15, %r6, %r14;
	ld.shared.f64 	%fd12, [%r15];
	setp.gt.f64 	%p6, %fd12, %fd15;
	selp.f64 	%fd15, %fd12, %fd15, %p6;
	st.shared.f64 	[%r6], %fd15;
$L__BB6_7:
	bar.sync 	0;
	setp.gt.u32 	%p7, %r16, 3;
	mov.u32 	%r16, %r8;
	@%p7 bra 	$L__BB6_5;
$L__BB6_8:
	setp.ne.s32 	%p8, %r1, 0;
	@%p8 bra 	$L__BB6_10;
	ld.shared.f64 	%fd13, [sdata];
	cvta.to.global.u64 	%rd8, %rd2;
	mul.wide.u32 	%rd9, %r2, 8;
	add.s64 	%rd10, %rd8, %rd9;
	st.global.f64 	[%rd10], %fd13;
$L__BB6_10:
	ret;

}


// ===== COMPILED SASS (sm_100) =====

	.target	sm_100

	.elftype	@"ET_EXEC"


//--------------------- .note.nv.tkinfo           --------------------------
	.section	.note.nv.tkinfo,"",@"SHT_NOTE"
	.sectionflags	@"SHF_NOTE_NV_TKINFO"
	.tkinfo
        /*0018*/ 	.word	0x00000002
        /*0030*/ 	.string	""
        /*0030*/ 	.string	"ptxas"
        /*0030*/ 	.string	"Cuda compilation tools, release 13.0, V13.0.88"
        /*0030*/ 	.string	"Build cuda_13.0.r13.0/compiler.36424714_0"
        /*0030*/ 	.string	"-arch sm_100 -m 64 "



//--------------------- .note.nv.cuinfo           --------------------------
	.section	.note.nv.cuinfo,"",@"SHT_NOTE"
	.sectionflags	@"SHF_NOTE_NV_CUINFO"
        /*0018*/ 	.short	0x0002
        /*001a*/ 	.short	0x0064
        /*001c*/ 	.short	0x0082
	.zero		2


//--------------------- .nv.info                  --------------------------
	.section	.nv.info,"",@"SHT_CUDA_INFO"
	.align	4


	//----- nvinfo : EIATTR_REGCOUNT
	.align		4
        /*0000*/ 	.byte	0x04, 0x2f
        /*0002*/ 	.short	(.L_1 - .L_0)
	.align		4
.L_0:
        /*0004*/ 	.word	index@(_Z12cudaDcsrspmviPiS_PdS0_S0_)
        /*0008*/ 	.word	0x00000020


	//----- nvinfo : EIATTR_FRAME_SIZE
	.align		4
.L_1:
        /*000c*/ 	.byte	0x04, 0x11
        /*000e*/ 	.short	(.L_3 - .L_2)
	.align		4
.L_2:
        /*0010*/ 	.word	index@(_Z12cudaDcsrspmviPiS_PdS0_S0_)
        /*0014*/ 	.word	0x00000000


	//----- nvinfo : EIATTR_REGCOUNT
	.align		4
.L_3:
        /*0018*/ 	.byte	0x04, 0x2f
        /*001a*/ 	.short	(.L_5 - .L_4)
	.align		4
.L_4:
        /*001c*/ 	.word	index@(_Z14cudaDcsrspmvabiPiS_PdS0_S0_dd)
        /*0020*/ 	.word	0x00000020


	//----- nvinfo : EIATTR_FRAME_SIZE
	.align		4
.L_5:
        /*0024*/ 	.byte	0x04, 0x11
        /*0026*/ 	.short	(.L_7 - .L_6)
	.align		4
.L_6:
        /*0028*/ 	.word	index@(_Z14cudaDcsrspmvabiPiS_PdS0_S0_dd)
        /*002c*/ 	.word	0x00000000


	//----- nvinfo : EIATTR_REGCOUNT
	.align		4
.L_7:
        /*0030*/ 	.byte	0x04, 0x2f
        /*0032*/ 	.short	(.L_9 - .L_8)
	.align		4
.L_8:
        /*0034*/ 	.word	index@(_Z9cudaDaxpyiPdS_d)
        /*0038*/ 	.word	0x0000000c


	//----- nvinfo : EIATTR_FRAME_SIZE
	.align		4
.L_9:
        /*003c*/ 	.byte	0x04, 0x11
        /*003e*/ 	.short	(.L_11 - .L_10)
	.align		4
.L_10:
        /*0040*/ 	.word	index@(_Z9cudaDaxpyiPdS_d)
        /*0044*/ 	.word	0x00000000


	//----- nvinfo : EIATTR_REGCOUNT
	.align		4
.L_11:
        /*0048*/ 	.byte	0x04, 0x2f
        /*004a*/ 	.short	(.L_13 - .L_12)
	.align		4
.L_12:
        /*004c*/ 	.word	index@(_Z10cudaDaxpbyiPdS_dd)
        /*0050*/ 	.word	0x0000000c


	//----- nvinfo : EIATTR_FRAME_SIZE
	.align		4
.L_13:
        /*0054*/ 	.byte	0x04, 0x11
        /*0056*/ 	.short	(.L_15 - .L_14)
	.align		4
.L_14:
        /*0058*/ 	.word	index@(_Z10cudaDaxpbyiPdS_dd)
        /*005c*/ 	.word	0x00000000


	//----- nvinfo : EIATTR_REGCOUNT
	.align		4
.L_15:
        /*0060*/ 	.byte	0x04, 0x2f
        /*0062*/ 	.short	(.L_17 - .L_16)
	.align		4
.L_16:
        /*0064*/ 	.word	index@(_Z8cudaDdotPdS_S_j)
        /*0068*/ 	.word	0x00000012


	//----- nvinfo : EIATTR_FRAME_SIZE
	.align		4
.L_17:
        /*006c*/ 	.byte	0x04, 0x11
        /*006e*/ 	.short	(.L_19 - .L_18)
	.align		4
.L_18:
        /*0070*/ 	.word	index@(_Z8cudaDdotPdS_S_j)
        /*0074*/ 	.word	0x00000000


	//----- nvinfo : EIATTR_REGCOUNT
	.align		4
.L_19:
        /*0078*/ 	.byte	0x04, 0x2f
        /*007a*/ 	.short	(.L_21 - .L_20)
	.align		4
.L_20:
        /*007c*/ 	.word	index@(_Z6getCFLPdS_S_S_S_jdd)
        /*0080*/ 	.word	0x00000022


	//----- nvinfo : EIATTR_FRAME_SIZE
	.align		4
.L_21:
        /*0084*/ 	.byte	0x04, 0x11
        /*0086*/ 	.short	(.L_23 - .L_22)
	.align		4
.L_22:
        /*0088*/ 	.word	index@($__internal_0_$__cuda_sm20_div_rn_f64_full)
        /*008c*/ 	.word	0x00000000


	//----- nvinfo : EIATTR_FRAME_SIZE
	.align		4
.L_23:
        /*0090*/ 	.byte	0x04, 0x11
        /*0092*/ 	.short	(.L_25 - .L_24)
	.align		4
.L_24:
        /*0094*/ 	.word	index@(_Z6getCFLPdS_S_S_S_jdd)
        /*0098*/ 	.word	0x00000000


	//----- nvinfo : EIATTR_REGCOUNT
	.align		4
.L_25:
        /*009c*/ 	.byte	0x04, 0x2f
        /*009e*/ 	.short	(.L_27 - .L_26)
	.align		4
.L_26:
        /*00a0*/ 	.word	index@(_Z5normiPdS_j)
        /*00a4*/ 	.word	0x0000000e


	//----- nvinfo : EIATTR_FRAME_SIZE
	.align		4
.L_27:
        /*00a8*/ 	.byte	0x04, 0x11
        /*00aa*/ 	.short	(.L_29 - .L_28)
	.align		4
.L_28:
        /*00ac*/ 	.word	index@(_Z5normiPdS_j)
        /*00b0*/ 	.word	0x00000000


	//----- nvinfo : EIATTR_MIN_STACK_SIZE
	.align		4
.L_29:
        /*00b4*/ 	.byte	0x04, 0x12
        /*00b6*/ 	.short	(.L_31 - .L_30)
	.align		4
.L_30:
        /*00b8*/ 	.word	index@(_Z5normiPdS_j)
        /*00bc*/ 	.word	0x00000000


	//----- nvinfo : EIATTR_MIN_STACK_SIZE
	.align		4
.L_31:
        /*00c0*/ 	.byte	0x04, 0x12
        /*00c2*/ 	.short	(.L_33 - .L_32)
	.align		4
.L_32:
        /*00c4*/ 	.word	index@(_Z6getCFLPdS_S_S_S_jdd)
        /*00c8*/ 	.word	0x00000000


	//----- nvinfo : EIATTR_MIN_STACK_SIZE
	.align		4
.L_33:
        /*00cc*/ 	.byte	0x04, 0x12
        /*00ce*/ 	.short	(.L_35 - .L_34)
	.align		4
.L_34:
        /*00d0*/ 	.word	index@(_Z8cudaDdotPdS_S_j)
        /*00d4*/ 	.word	0x00000000


	//----- nvinfo : EIATTR_MIN_STACK_SIZE
	.align		4
.L_35:
        /*00d8*/ 	.byte	0x04, 0x12
        /*00da*/ 	.short	(.L_37 - .L_36)
	.align		4
.L_36:
        /*00dc*/ 	.word	index@(_Z10cudaDaxpbyiPdS_dd)
        /*00e0*/ 	.word	0x00000000


	//----- nvinfo : EIATTR_MIN_STACK_SIZE
	.align		4
.L_37:
        /*00e4*/ 	.byte	0x04, 0x12
        /*00e6*/ 	.short	(.L_39 - .L_38)
	.align		4
.L_38:
        /*00e8*/ 	.word	index@(_Z9cudaDaxpyiPdS_d)
        /*00ec*/ 	.word	0x00000000


	//----- nvinfo : EIATTR_MIN_STACK_SIZE
	.align		4
.L_39:
        /*00f0*/ 	.byte	0x04, 0x12
        /*00f2*/ 	.short	(.L_41 - .L_40)
	.align		4
.L_40:
        /*00f4*/ 	.word	index@(_Z14cudaDcsrspmvabiPiS_PdS0_S0_dd)
        /*00f8*/ 	.word	0x00000000


	//----- nvinfo : EIATTR_MIN_STACK_SIZE
	.align		4
.L_41:
        /*00fc*/ 	.byte	0x04, 0x12
        /*00fe*/ 	.short	(.L_43 - .L_42)
	.align		4
.L_42:
        /*0100*/ 	.word	index@(_Z12cudaDcsrspmviPiS_PdS0_S0_)
        /*0104*/ 	.word	0x00000000
.L_43:


//--------------------- .nv.compat                --------------------------
	.section	.nv.compat,"",@"SHT_CUDA_COMPAT_INFO"
	.align	4
        /*0000*/ 	.byte	0x02, 0x09, 0x00, 0x00, 0x02, 0x02, 0x01, 0x00, 0x02, 0x05, 0x05, 0x00, 0x03, 0x07, 0x01, 0x01
        /*0010*/ 	.byte	0x02, 0x03, 0x00, 0x00, 0x02, 0x06, 0x01, 0x00, 0x04, 0x0b, 0x08, 0x00, 0x01, 0x00, 0x00, 0x00
        /*0020*/ 	.byte	0x00, 0x00, 0x00, 0x00


//--------------------- .nv.info._Z5normiPdS_j    --------------------------
	.section	.nv.info._Z5normiPdS_j,"",@"SHT_CUDA_INFO"
	.sectionflags	@""
	.align	4


	//----- nvinfo : EIATTR_CUDA_API_VERSION
	.align		4
        /*0000*/ 	.byte	0x04, 0x37
        /*0002*/ 	.short	(.L_45 - .L_44)
.L_44:
        /*0004*/ 	.word	0x00000082


	//----- nvinfo : EIATTR_KPARAM_INFO
	.align		4
.L_45:
        /*0008*/ 	.byte	0x04, 0x17
        /*000a*/ 	.short	(.L_47 - .L_46)
.L_46:
        /*000c*/ 	.word	0x00000000
        /*0010*/ 	.short	0x0002
        /*0012*/ 	.short	0x0010
        /*0014*/ 	.byte	0x00, 0xf0, 0x11, 0x00


	//----- nvinfo : EIATTR_KPARAM_INFO
	.align		4
.L_47:
        /*0018*/ 	.byte	0x04, 0x17
        /*001a*/ 	.short	(.L_49 - .L_48)
.L_48:
        /*001c*/ 	.word	0x00000000
        /*0020*/ 	.short	0x0001
        /*0022*/ 	.short	0x0008
        /*0024*/ 	.byte	0x00, 0xf5, 0x21, 0x00


	//----- nvinfo : EIATTR_KPARAM_INFO
	.align		4
.L_49:
        /*0028*/ 	.byte	0x04, 0x17
        /*002a*/ 	.short	(.L_51 - .L_50)
.L_50:
        /*002c*/ 	.word	0x00000000
        /*0030*/ 	.short	0x0000
        /*0032*/ 	.short	0x0000
        /*0034*/ 	.byte	0x00, 0xf5, 0x21, 0x00


	//----- nvinfo : EIATTR_SPARSE_MMA_MASK
	.align		4
.L_51:
        /*0038*/ 	.byte	0x03, 0x50
        /*003a*/ 	.short	0x0000


	//----- nvinfo : EIATTR_MAXREG_COUNT
	.align		4
        /*003c*/ 	.byte	0x03, 0x1b
        /*003e*/ 	.short	0x00ff


	//----- nvinfo : EIATTR_NUM_BARRIERS
	.align		4
        /*0040*/ 	.byte	0x02, 0x4c
        /*0042*/ 	.byte	0x01
	.zero		1


	//----- nvinfo : EIATTR_MERCURY_ISA_VERSION
	.align		4
        /*0044*/ 	.byte	0x03, 0x5f
        /*0046*/ 	.short	0x0101


	//----- nvinfo : EIATTR_VRC_CTA_INIT_COUNT
	.align		4
        /*0048*/ 	.byte	0x02, 0x4a
	.zero		1
	.zero		1


	//----- nvinfo : EIATTR_EXIT_INSTR_OFFSETS
	.align		4
        /*004c*/ 	.byte	0x04, 0x1c
        /*004e*/ 	.short	(.L_53 - .L_52)


	//   ....[0]....
.L_52:
        /*0050*/ 	.word	0x00000310


	//   ....[1]....
        /*0054*/ 	.word	0x00000390


	//----- nvinfo : EIATTR_CBANK_PARAM_SIZE
	.align		4
.L_53:
        /*0058*/ 	.byte	0x03, 0x19
        /*005a*/ 	.short	0x0014


	//----- nvinfo : EIATTR_PARAM_CBANK
	.align		4
        /*005c*/ 	.byte	0x04, 0x0a
        /*005e*/ 	.short	(.L_55 - .L_54)
	.align		4
.L_54:
        /*0060*/ 	.word	index@(.nv.constant0._Z5normiPdS_j)
        /*0064*/ 	.short	0x0380
        /*0066*/ 	.short	0x0014


	//----- nvinfo : EIATTR_SW_WAR
	.align		4
.L_55:
        /*0068*/ 	.byte	0x04, 0x36
        /*006a*/ 	.short	(.L_57 - .L_56)
.L_56:
        /*006c*/ 	.word	0x00000008
.L_57:


//--------------------- .nv.info._Z6getCFLPdS_S_S_S_jdd --------------------------
	.section	.nv.info._Z6getCFLPdS_S_S_S_jdd,"",@"SHT_CUDA_INFO"
	.sectionflags	@""
	.align	4


	//----- nvinfo : EIATTR_CUDA_API_VERSION
	.align		4
        /*0000*/ 	.byte	0x04, 0x37
        /*0002*/ 	.short	(.L_59 - .L_58)
.L_58:
        /*0004*/ 	.word	0x00000082


	//----- nvinfo : EIATTR_KPARAM_INFO
	.align		4
.L_59:
        /*0008*/ 	.byte	0x04, 0x17
        /*000a*/ 	.short	(.L_61 - .L_60)
.L_60:
        /*000c*/ 	.word	0x00000000
        /*0010*/ 	.short	0x0007
        /*0012*/ 	.short	0x0038
        /*0014*/ 	.byte	0x00, 0xf0, 0x21, 0x00


	//----- nvinfo : EIATTR_KPARAM_INFO
	.align		4
.L_61:
        /*0018*/ 	.byte	0x04, 0x17
        /*001a*/ 	.short	(.L_63 - .L_62)
.L_62:
        /*001c*/ 	.word	0x00000000
        /*0020*/ 	.short	0x0006
        /*0022*/ 	.short	0x0030
        /*0024*/ 	.byte	0x00, 0xf0, 0x21, 0x00


	//----- nvinfo : EIATTR_KPARAM_INFO
	.align		4
.L_63:
        /*0028*/ 	.byte	0x04, 0x17
        /*002a*/ 	.short	(.L_65 - .L_64)
.L_64:
        /*002c*/ 	.word	0x00000000
        /*0030*/ 	.short	0x0005
        /*0032*/ 	.short	0x0028
        /*0034*/ 	.byte	0x00, 0xf0, 0x11, 0x00


	//----- nvinfo : EIATTR_KPARAM_INFO
	.align		4
.L_65:
        /*0038*/ 	.byte	0x04, 0x17
        /*003a*/ 	.short	(.L_67 - .L_66)
.L_66:
        /*003c*/ 	.word	0x00000000
        /*0040*/ 	.short	0x0004
        /*0042*/ 	.short	0x0020
        /*0044*/ 	.byte	0x00, 0xf5, 0x21, 0x00


	//----- nvinfo : EIATTR_KPARAM_INFO
	.align		4
.L_67:
        /*0048*/ 	.byte	0x04, 0x17
        /*004a*/ 	.short	(.L_69 - .L_68)
.L_68:
        /*004c*/ 	.word	0x00000000
        /*0050*/ 	.short	0x0003
        /*0052*/ 	.short	0x0018
        /*0054*/ 	.byte	0x00, 0xf5, 0x21, 0x00


	//----- nvinfo : EIATTR_KPARAM_INFO
	.align		4
.L_69:
        /*0058*/ 	.byte	0x04, 0x17
        /*005a*/ 	.short	(.L_71 - .L_70)
.L_70:
        /*005c*/ 	.word	0x00000000
        /*0060*/ 	.short	0x0002
        /*0062*/ 	.short	0x0010
        /*0064*/ 	.byte	0x00, 0xf5, 0x21, 0x00


	//----- nvinfo : EIATTR_KPARAM_INFO
	.align		4
.L_71:
        /*0068*/ 	.byte	0x04, 0x17
        /*006a*/ 	.short	(.L_73 - .L_72)
.L_72:
        /*006c*/ 	.word	0x00000000
        /*0070*/ 	.short	0x0001
        /*0072*/ 	.short	0x0008
        /*0074*/ 	.byte	0x00, 0xf5, 0x21, 0x00


	//----- nvinfo : EIATTR_KPARAM_INFO
	.align		4
.L_73:
        /*0078*/ 	.byte	0x04, 0x17
        /*007a*/ 	.short	(.L_75 - .L_74)
.L_74:
        /*007c*/ 	.word	0x00000000
        /*0080*/ 	.short	0x0000
        /*0082*/ 	.short	0x0000
        /*0084*/ 	.byte	0x00, 0xf5, 0x21, 0x00


	//----- nvinfo : EIATTR_SPARSE_MMA_MASK
	.align		4
.L_75:
        /*0088*/ 	.byte	0x03, 0x50
        /*008a*/ 	.short	0x0000


	//----- nvinfo : EIATTR_MAXREG_COUNT
	.align		4
        /*008c*/ 	.byte	0x03, 0x1b
        /*008e*/ 	.short	0x00ff


	//----- nvinfo : EIATTR_NUM_BARRIERS
	.align		4
        /*0090*/ 	.byte	0x02, 0x4c
        /*0092*/ 	.byte	0x01
	.zero		1


	//----- nvinfo : EIATTR_MERCURY_ISA_VERSION
	.align		4
        /*0094*/ 	.byte	0x03, 0x5f
        /*0096*/ 	.short	0x0101


	//----- nvinfo : EIATTR_VRC_CTA_INIT_COUNT
	.align		4
        /*0098*/ 	.byte	0x02, 0x4a
	.zero		1
	.zero		1


	//----- nvinfo : EIATTR_EXIT_INSTR_OFFSETS
	.align		4
        /*009c*/ 	.byte	0x04, 0x1c
        /*009e*/ 	.short	(.L_77 - .L_76)


	//   ....[0]....
.L_76:
        /*00a0*/ 	.word	0x00001510


	//   ....[1]....
        /*00a4*/ 	.word	0x00001590


	//----- nvinfo : EIATTR_CRS_STACK_SIZE
	.align		4
.L_77:
        /*00a8*/ 	.byte	0x04, 0x1e
        /*00aa*/ 	.short	(.L_79 - .L_78)
.L_78:
        /*00ac*/ 	.word	0x00000000


	//----- nvinfo : EIATTR_CBANK_PARAM_SIZE
	.align		4
.L_79:
        /*00b0*/ 	.byte	0x03, 0x19
        /*00b2*/ 	.short	0x0040


	//----- nvinfo : EIATTR_PARAM_CBANK
	.align		4
        /*00b4*/ 	.byte	0x04, 0x0a
        /*00b6*/ 	.short	(.L_81 - .L_80)
	.align		4
.L_80:
        /*00b8*/ 	.word	index@(.nv.constant0._Z6getCFLPdS_S_S_S_jdd)
        /*00bc*/ 	.short	0x0380
        /*00be*/ 	.short	0x0040


	//----- nvinfo : EIATTR_SW_WAR
	.align		4
.L_81:
        /*00c0*/ 	.byte	0x04, 0x36
        /*00c2*/ 	.short	(.L_83 - .L_82)
.L_82:
        /*00c4*/ 	.word	0x00000008
.L_83:


//--------------------- .nv.info._Z8cudaDdotPdS_S_j --------------------------
	.section	.nv.info._Z8cudaDdotPdS_S_j,"",@"SHT_CUDA_INFO"
	.sectionflags	@""
	.align	4


	//----- nvinfo : EIATTR_CUDA_API_VERSION
	.align		4
        /*0000*/ 	.byte	0x04, 0x37
        /*0002*/ 	.short	(.L_85 - .L_84)
.L_84:
        /*0004*/ 	.word	0x00000082


	//----- nvinfo : EIATTR_KPARAM_INFO
	.align		4
.L_85:
        /*0008*/ 	.byte	0x04, 0x17
        /*000a*/ 	.short	(.L_87 - .L_86)
.L_86:
        /*000c*/ 	.word	0x00000000
        /*0010*/ 	.short	0x0003
        /*0012*/ 	.short	0x0018
        /*0014*/ 	.byte	0x00, 0xf0, 0x11, 0x00


	//----- nvinfo : EIATTR_KPARAM_INFO
	.align		4
.L_87:
        /*0018*/ 	.byte	0x04, 0x17
        /*001a*/ 	.short	(.L_89 - .L_88)
.L_88:
        /*001c*/ 	.word	0x00000000
        /*0020*/ 	.short	0x0002
        /*0022*/ 	.short	0x0010
        /*0024*/ 	.byte	0x00, 0xf5, 0x21, 0x00


	//----- nvinfo : EIATTR_KPARAM_INFO
	.align		4
.L_89:
        /*0028*/ 	.byte	0x04, 0x17
        /*002a*/ 	.short	(.L_91 - .L_90)
.L_90:
        /*002c*/ 	.word	0x00000000
        /*0030*/ 	.short	0x0001
        /*0032*/ 	.short	0x0008
        /*0034*/ 	.byte	0x00, 0xf5, 0x21, 0x00


	//----- nvinfo : EIATTR_KPARAM_INFO
	.align		4
.L_91:
        /*0038*/ 	.byte	0x04, 0x17
        /*003a*/ 	.short	(.L_93 - .L_92)
.L_92:
        /*003c*/ 	.word	0x00000000
        /*0040*/ 	.short	0x0000
        /*0042*/ 	.short	0x0000
        /*0044*/ 	.byte	0x00, 0xf5, 0x21, 0x00


	//----- nvinfo : EIATTR_SPARSE_MMA_MASK
	.align		4
.L_93:
        /*0048*/ 	.byte	0x03, 0x50
        /*004a*/ 	.short	0x0000


	//----- nvinfo : EIATTR_MAXREG_COUNT
	.align		4
        /*004c*/ 	.byte	0x03, 0x1b
        /*004e*/ 	.short	0x00ff


	//----- nvinfo : EIATTR_NUM_BARRIERS
	.align		4
        /*0050*/ 	.byte	0x02, 0x4c
        /*0052*/ 	.byte	0x01
	.zero		1


	//----- nvinfo : EIATTR_MERCURY_ISA_VERSION
	.align		4
        /*0054*/ 	.byte	0x03, 0x5f
        /*0056*/ 	.short	0x0101


	//----- nvinfo : EIATTR_VRC_CTA_INIT_COUNT
	.align		4
        /*0058*/ 	.byte	0x02, 0x4a
	.zero		1
	.zero		1


	//----- nvinfo : EIATTR_EXIT_INSTR_OFFSETS
	.align		4
        /*005c*/ 	.byte	0x04, 0x1c
        /*005e*/ 	.short	(.L_95 - .L_94)


	//   ....[0]....
.L_94:
        /*0060*/ 	.word	0x000002e0


	//   ....[1]....
        /*0064*/ 	.word	0x00000360


	//----- nvinfo : EIATTR_CBANK_PARAM_SIZE
	.align		4
.L_95:
        /*0068*/ 	.byte	0x03, 0x19
        /*006a*/ 	.short	0x001c


	//----- nvinfo : EIATTR_PARAM_CBANK
	.align		4
        /*006c*/ 	.byte	0x04, 0x0a
        /*006e*/ 	.short	(.L_97 - .L_96)
	.align		4
.L_96:
        /*0070*/ 	.word	index@(.nv.constant0._Z8cudaDdotPdS_S_j)
        /*0074*/ 	.short	0x0380
        /*0076*/ 	.short	0x001c


	//----- nvinfo : EIATTR_SW_WAR
	.align		4
.L_97:
        /*0078*/ 	.byte	0x04, 0x36
        /*007a*/ 	.short	(.L_99 - .L_98)
.L_98:
        /*007c*/ 	.word	0x00000008
.L_99:


//--------------------- .nv.info._Z10cudaDaxpbyiPdS_dd --------------------------
	.section	.nv.info._Z10cudaDaxpbyiPdS_dd,"",@"SHT_CUDA_INFO"
	.sectionflags	@""
	.align	4


	//----- nvinfo : EIATTR_CUDA_API_VERSION
	.align		4
        /*0000*/ 	.byte	0x04, 0x37
        /*0002*/ 	.short	(.L_101 - .L_100)
.L_100:
        /*0004*/ 	.word	0x00000082


	//----- nvinfo : EIATTR_KPARAM_INFO
	.align		4
.L_101:
        /*0008*/ 	.byte	0x04, 0x17
        /*000a*/ 	.short	(.L_103 - .L_102)
.L_102:
        /*000c*/ 	.word	0x00000000
        /*0010*/ 	.short	0x0004
        /*0012*/ 	.short	0x0020
        /*0014*/ 	.byte	0x00, 0xf0, 0x21, 0x00


	//----- nvinfo : EIATTR_KPARAM_INFO
	.align		4
.L_103:
        /*0018*/ 	.byte	0x04, 0x17
        /*001a*/ 	.short	(.L_105 - .L_104)
.L_104:
        /*001c*/ 	.word	0x00000000
        /*0020*/ 	.short	0x0003
        /*0022*/ 	.short	0x0018
        /*0024*/ 	.byte	0x00, 0xf0, 0x21, 0x00


	//----- nvinfo : EIATTR_KPARAM_INFO
	.align		4
.L_105:
        /*0028*/ 	.byte	0x04, 0x17
        /*002a*/ 	.short	(.L_107 - .L_106)
.L_106:
        /*002c*/ 	.word	0x00000000
        /*0030*/ 	.short	0x0002
        /*0032*/ 	.short	0x0010
        /*0034*/ 	.byte	0x00, 0xf5, 0x21, 0x00


	//----- nvinfo : EIATTR_KPARAM_INFO
	.align		4
.L_107:
        /*0038*/ 	.byte	0x04, 0x17
        /*003a*/ 	.short	(.L_109 - .L_108)
.L_108:
        /*003c*/ 	.word	0x00000000
        /*0040*/ 	.short	0x0001
        /*0042*/ 	.short	0x0008
        /*0044*/ 	.byte	0x00, 0xf5, 0x21, 0x00


	//----- nvinfo : EIATTR_KPARAM_INFO
	.align		4
.L_109:
        /*0048*/ 	.byte	0x04, 0x17
        /*004a*/ 	.short	(.L_111 - .L_110)
.L_110:
        /*004c*/ 	.word	0x00000000
        /*0050*/ 	.short	0x0000
        /*0052*/ 	.short	0x0000
        /*0054*/ 	.byte	0x00, 0xf0, 0x11, 0x00


	//----- nvinfo : EIATTR_SPARSE_MMA_MASK
	.align		4
.L_111:
        /*0058*/ 	.byte	0x03, 0x50
        /*005a*/ 	.short	0x0000


	//----- nvinfo : EIATTR_MAXREG_COUNT
	.align		4
        /*005c*/ 	.byte	0x03, 0x1b
        /*005e*/ 	.short	0x00ff


	//----- nvinfo : EIATTR_MERCURY_ISA_VERSION
	.align		4
        /*0060*/ 	.byte	0x03, 0x5f
        /*0062*/ 	.short	0x0101


	//----- nvinfo : EIATTR_VRC_CTA_INIT_COUNT
	.align		4
        /*0064*/ 	.byte	0x02, 0x4a
	.zero		1
	.zero		1


	//----- nvinfo : EIATTR_EXIT_INSTR_OFFSETS
	.align		4
        /*0068*/ 	.byte	0x04, 0x1c
        /*006a*/ 	.short	(.L_113 - .L_112)


	//   ....[0]....
.L_112:
        /*006c*/ 	.word	0x00000070


	//   ....[1]....
        /*0070*/ 	.word	0x00000140


	//----- nvinfo : EIATTR_CBANK_PARAM_SIZE
	.align		4
.L_113:
        /*0074*/ 	.byte	0x03, 0x19
        /*0076*/ 	.short	0x0028


	//----- nvinfo : EIATTR_PARAM_CBANK
	.align		4
        /*0078*/ 	.byte	0x04, 0x0a
        /*007a*/ 	.short	(.L_115 - .L_114)
	.align		4
.L_114:
        /*007c*/ 	.word	index@(.nv.constant0._Z10cudaDaxpbyiPdS_dd)
        /*0080*/ 	.short	0x0380
        /*0082*/ 	.short	0x0028


	//----- nvinfo : EIATTR_SW_WAR
	.align		4
.L_115:
        /*0084*/ 	.byte	0x04, 0x36
        /*0086*/ 	.short	(.L_117 - .L_116)
.L_116:
        /*0088*/ 	.word	0x00000008
.L_117:


//--------------------- .nv.info._Z9cudaDaxpyiPdS_d --------------------------
	.section	.nv.info._Z9cudaDaxpyiPdS_d,"",@"SHT_CUDA_INFO"
	.sectionflags	@""
	.align	4


	//----- nvinfo : EIATTR_CUDA_API_VERSION
	.align		4
        /*0000*/ 	.byte	0x04, 0x37
        /*0002*/ 	.short	(.L_119 - .L_118)
.L_118:
        /*0004*/ 	.word	0x00000082


	//----- nvinfo : EIATTR_KPARAM_INFO
	.align		4
.L_119:
        /*0008*/ 	.byte	0x04, 0x17
        /*000a*/ 	.short	(.L_121 - .L_120)
.L_120:
        /*000c*/ 	.word	0x00000000
        /*0010*/ 	.short	0x0003
        /*0012*/ 	.short	0x0018
        /*0014*/ 	.byte	0x00, 0xf0, 0x21, 0x00


	//----- nvinfo : EIATTR_KPARAM_INFO
	.align		4
.L_121:
        /*0018*/ 	.byte	0x04, 0x17
        /*001a*/ 	.short	(.L_123 - .L_122)
.L_122:
        /*001c*/ 	.word	0x00000000
        /*0020*/ 	.short	0x0002
        /*0022*/ 	.short	0x0010
        /*0024*/ 	.byte	0x00, 0xf5, 0x21, 0x00


	//----- nvinfo : EIATTR_KPARAM_INFO
	.align		4
.L_123:
        /*0028*/ 	.byte	0x04, 0x17
        /*002a*/ 	.short	(.L_125 - .L_124)
.L_124:
        /*002c*/ 	.word	0x00000000
        /*0030*/ 	.short	0x0001
        /*0032*/ 	.short	0x0008
        /*0034*/ 	.byte	0x00, 0xf5, 0x21, 0x00


	//----- nvinfo : EIATTR_KPARAM_INFO
	.align		4
.L_125:
        /*0038*/ 	.byte	0x04, 0x17
        /*003a*/ 	.short	(.L_127 - .L_126)
.L_126:
        /*003c*/ 	.word	0x00000000
        /*0040*/ 	.short	0x0000
        /*0042*/ 	.short	0x0000
        /*0044*/ 	.byte	0x00, 0xf0, 0x11, 0x00


	//----- nvinfo : EIATTR_SPARSE_MMA_MASK
	.align		4
.L_127:
        /*0048*/ 	.byte	0x03, 0x50
        /*004a*/ 	.short	0x0000


	//----- nvinfo : EIATTR_MAXREG_COUNT
	.align		4
        /*004c*/ 	.byte	0x03, 0x1b
        /*004e*/ 	.short	0x00ff


	//----- nvinfo : EIATTR_MERCURY_ISA_VERSION
	.align		4
        /*0050*/ 	.byte	0x03, 0x5f
        /*0052*/ 	.short	0x0101


	//----- nvinfo : EIATTR_VRC_CTA_INIT_COUNT
	.align		4
        /*0054*/ 	.byte	0x02, 0x4a
	.zero		1
	.zero		1


	//----- nvinfo : EIATTR_EXIT_INSTR_OFFSETS
	.align		4
        /*0058*/ 	.byte	0x04, 0x1c
        /*005a*/ 	.short	(.L_129 - .L_128)


	//   ....[0]....
.L_128:
        /*005c*/ 	.word	0x00000070


	//   ....[1]....
        /*0060*/ 	.word	0x00000120


	//----- nvinfo : EIATTR_CBANK_PARAM_SIZE
	.align		4
.L_129:
        /*0064*/ 	.byte	0x03, 0x19
        /*0066*/ 	.short	0x0020


	//----- nvinfo : EIATTR_PARAM_CBANK
	.align		4
        /*0068*/ 	.byte	0x04, 0x0a
        /*006a*/ 	.short	(.L_131 - .L_130)
	.align		4
.L_130:
        /*006c*/ 	.word	index@(.nv.constant0._Z9cudaDaxpyiPdS_d)
        /*0070*/ 	.short	0x0380
        /*0072*/ 	.short	0x0020


	//----- nvinfo : EIATTR_SW_WAR
	.align		4
.L_131:
        /*0074*/ 	.byte	0x04, 0x36
        /*0076*/ 	.short	(.L_133 - .L_132)
.L_132:
        /*0078*/ 	.word	0x00000008
.L_133:


//--------------------- .nv.info._Z14cudaDcsrspmvabiPiS_PdS0_S0_dd --------------------------
	.section	.nv.info._Z14cudaDcsrspmvabiPiS_PdS0_S0_dd,"",@"SHT_CUDA_INFO"
	.sectionflags	@""
	.align	4


	//----- nvinfo : EIATTR_CUDA_API_VERSION
	.align		4
        /*0000*/ 	.byte	0x04, 0x37
        /*0002*/ 	.short	(.L_135 - .L_134)
.L_134:
        /*0004*/ 	.word	0x00000082


	//----- nvinfo : EIATTR_KPARAM_INFO
	.align		4
.L_135:
        /*0008*/ 	.byte	0x04, 0x17
        /*000a*/ 	.short	(.L_137 - .L_136)
.L_136:
        /*000c*/ 	.word	0x00000000
        /*0010*/ 	.short	0x0007
        /*0012*/ 	.short	0x0038
        /*0014*/ 	.byte	0x00, 0xf0, 0x21, 0x00


	//----- nvinfo : EIATTR_KPARAM_INFO
	.align		4
.L_137:
        /*0018*/ 	.byte	0x04, 0x17
        /*001a*/ 	.short	(.L_139 - .L_138)
.L_138:
        /*001c*/ 	.word	0x00000000
        /*0020*/ 	.short	0x0006
        /*0022*/ 	.short	0x0030
        /*0024*/ 	.byte	0x00, 0xf0, 0x21, 0x00


	//----- nvinfo : EIATTR_KPARAM_INFO
	.align		4
.L_139:
        /*0028*/ 	.byte	0x04, 0x17
        /*002a*/ 	.short	(.L_141 - .L_140)
.L_140:
        /*002c*/ 	.word	0x00000000
        /*0030*/ 	.short	0x0005
        /*0032*/ 	.short	0x0028
        /*0034*/ 	.byte	0x00, 0xf5, 0x21, 0x00


	//----- nvinfo : EIATTR_KPARAM_INFO
	.align		4
.L_141:
        /*0038*/ 	.byte	0x04, 0x17
        /*003a*/ 	.short	(.L_143 - .L_142)
.L_142:
        /*003c*/ 	.word	0x00000000
        /*0040*/ 	.short	0x0004
        /*0042*/ 	.short	0x0020
        /*0044*/ 	.byte	0x00, 0xf5, 0x21, 0x00


	//----- nvinfo : EIATTR_KPARAM_INFO
	.align		4
.L_143:
        /*0048*/ 	.byte	0x04, 0x17
        /*004a*/ 	.short	(.L_145 - .L_144)
.L_144:
        /*004c*/ 	.word	0x00000000
        /*0050*/ 	.short	0x0003
        /*0052*/ 	.short	0x0018
        /*0054*/ 	.byte	0x00, 0xf5, 0x21, 0x00


	//----- nvinfo : EIATTR_KPARAM_INFO
	.align		4
.L_145:
        /*0058*/ 	.byte	0x04, 0x17
        /*005a*/ 	.short	(.L_147 - .L_146)
.L_146:
        /*005c*/ 	.word	0x00000000
        /*0060*/ 	.short	0x0002
        /*0062*/ 	.short	0x0010
        /*0064*/ 	.byte	0x00, 0xf5, 0x21, 0x00


	//----- nvinfo : EIATTR_KPARAM_INFO
	.align		4
.L_147:
        /*0068*/ 	.byte	0x04, 0x17
        /*006a*/ 	.short	(.L_149 - .L_148)
.L_148:
        /*006c*/ 	.word	0x00000000
        /*0070*/ 	.short	0x0001
        /*0072*/ 	.short	0x0008
        /*0074*/ 	.byte	0x00, 0xf5, 0x21, 0x00


	//----- nvinfo : EIATTR_KPARAM_INFO
	.align		4
.L_149:
        /*0078*/ 	.byte	0x04, 0x17
        /*007a*/ 	.short	(.L_151 - .L_150)
.L_150:
        /*007c*/ 	.word	0x00000000
        /*0080*/ 	.short	0x0000
        /*0082*/ 	.short	0x0000
        /*0084*/ 	.byte	0x00, 0xf0, 0x11, 0x00


	//----- nvinfo : EIATTR_SPARSE_MMA_MASK
	.align		4
.L_151:
        /*0088*/ 	.byte	0x03, 0x50
        /*008a*/ 	.short	0x0000


	//----- nvinfo : EIATTR_MAXREG_COUNT
	.align		4
        /*008c*/ 	.byte	0x03, 0x1b
        /*008e*/ 	.short	0x00ff


	//----- nvinfo : EIATTR_MERCURY_ISA_VERSION
	.align		4
        /*0090*/ 	.byte	0x03, 0x5f
        /*0092*/ 	.short	0x0101


	//----- nvinfo : EIATTR_VRC_CTA_INIT_COUNT
	.align		4
        /*0094*/ 	.byte	0x02, 0x4a
	.zero		1
	.zero		1


	//----- nvinfo : EIATTR_EXIT_INSTR_OFFSETS
	.align		4
        /*0098*/ 	.byte	0x04, 0x1c
        /*009a*/ 	.short	(.L_153 - .L_152)


	//   ....[0]....
.L_152:
        /*009c*/ 	.word	0x00000070


	//   ....[1]....
        /*00a0*/ 	.word	0x00000e70


	//----- nvinfo : EIATTR_CRS_STACK_SIZE
	.align		4
.L_153:
        /*00a4*/ 	.byte	0x04, 0x1e
        /*00a6*/ 	.short	(.L_155 - .L_154)
.L_154:
        /*00a8*/ 	.word	0x00000000


	//----- nvinfo : EIATTR_CBANK_PARAM_SIZE
	.align		4
.L_155:
        /*00ac*/ 	.byte	0x03, 0x19
        /*00ae*/ 	.short	0x0040


	//----- nvinfo : EIATTR_PARAM_CBANK
	.align		4
        /*00b0*/ 	.byte	0x04, 0x0a
        /*00b2*/ 	.short	(.L_157 - .L_156)
	.align		4
.L_156:
        /*00b4*/ 	.word	index@(.nv.constant0._Z14cudaDcsrspmvabiPiS_PdS0_S0_dd)
        /*00b8*/ 	.short	0x0380
        /*00ba*/ 	.short	0x0040


	//----- nvinfo : EIATTR_SW_WAR
	.align		4
.L_157:
        /*00bc*/ 	.byte	0x04, 0x36
        /*00be*/ 	.short	(.L_159 - .L_158)
.L_158:
        /*00c0*/ 	.word	0x00000008
.L_159:


//--------------------- .nv.info._Z12cudaDcsrspmviPiS_PdS0_S0_ --------------------------
	.section	.nv.info._Z12cudaDcsrspmviPiS_PdS0_S0_,"",@"SHT_CUDA_INFO"
	.sectionflags	@""
	.align	4


	//----- nvinfo : EIATTR_CUDA_API_VERSION
	.align		4
        /*0000*/ 	.byte	0x04, 0x37
        /*0002*/ 	.short	(.L_161 - .L_160)
.L_160:
        /*0004*/ 	.word	0x00000082


	//----- nvinfo : EIATTR_KPARAM_INFO
	.align		4
.L_161:
        /*0008*/ 	.byte	0x04, 0x17
        /*000a*/ 	.short	(.L_163 - .L_162)
.L_162:
        /*000c*/ 	.word	0x00000000
        /*0010*/ 	.short	0x0005
        /*0012*/ 	.short	0x0028
        /*0014*/ 	.byte	0x00, 0xf5, 0x21, 0x00


	//----- nvinfo : EIATTR_KPARAM_INFO
	.align		4
.L_163:
        /*0018*/ 	.byte	0x04, 0x17
        /*001a*/ 	.short	(.L_165 - .L_164)
.L_164:
        /*001c*/ 	.word	0x00000000
        /*0020*/ 	.short	0x0004
        /*0022*/ 	.short	0x0020
        /*0024*/ 	.byte	0x00, 0xf5, 0x21, 0x00


	//----- nvinfo : EIATTR_KPARAM_INFO
	.align		4
.L_165:
        /*0028*/ 	.byte	0x04, 0x17
        /*002a*/ 	.short	(.L_167 - .L_166)
.L_166:
        /*002c*/ 	.word	0x00000000
        /*0030*/ 	.short	0x0003
        /*0032*/ 	.short	0x0018
        /*0034*/ 	.byte	0x00, 0xf5, 0x21, 0x00


	//----- nvinfo : EIATTR_KPARAM_INFO
	.align		4
.L_167:
        /*0038*/ 	.byte	0x04, 0x17
        /*003a*/ 	.short	(.L_169 - .L_168)
.L_168:
        /*003c*/ 	.word	0x00000000
        /*0040*/ 	.short	0x0002
        /*0042*/ 	.short	0x0010
        /*0044*/ 	.byte	0x00, 0xf5, 0x21, 0x00


	//----- nvinfo : EIATTR_KPARAM_INFO
	.align		4
.L_169:
        /*0048*/ 	.byte	0x04, 0x17
        /*004a*/ 	.short	(.L_171 - .L_170)
.L_170:
        /*004c*/ 	.word	0x00000000
        /*0050*/ 	.short	0x0001
        /*0052*/ 	.short	0x0008
        /*0054*/ 	.byte	0x00, 0xf5, 0x21, 0x00


	//----- nvinfo : EIATTR_KPARAM_INFO
	.align		4
.L_171:
        /*0058*/ 	.byte	0x04, 0x17
        /*005a*/ 	.short	(.L_173 - .L_172)
.L_172:
        /*005c*/ 	.word	0x00000000
        /*0060*/ 	.short	0x0000
        /*0062*/ 	.short	0x0000
        /*0064*/ 	.byte	0x00, 0xf0, 0x11, 0x00


	//----- nvinfo : EIATTR_SPARSE_MMA_MASK
	.align		4
.L_173:
        /*0068*/ 	.byte	0x03, 0x50
        /*006a*/ 	.short	0x0000


	//----- nvinfo : EIATTR_MAXREG_COUNT
	.align		4
        /*006c*/ 	.byte	0x03, 0x1b
        /*006e*/ 	.short	0x00ff


	//----- nvinfo : EIATTR_MERCURY_ISA_VERSION
	.align		4
        /*0070*/ 	.byte	0x03, 0x5f
        /*0072*/ 	.short	0x0101


	//----- nvinfo : EIATTR_VRC_CTA_INIT_COUNT
	.align		4
        /*0074*/ 	.byte	0x02, 0x4a
	.zero		1
	.zero		1


	//----- nvinfo : EIATTR_EXIT_INSTR_OFFSETS
	.align		4
        /*0078*/ 	.byte	0x04, 0x1c
        /*007a*/ 	.short	(.L_175 - .L_174)


	//   ....[0]....
.L_174:
        /*007c*/ 	.word	0x00000070


	//   ....[1]....
        /*0080*/ 	.word	0x00000e50


	//----- nvinfo : EIATTR_CRS_STACK_SIZE
	.align		4
.L_175:
        /*0084*/ 	.byte	0x04, 0x1e
        /*0086*/ 	.short	(.L_177 - .L_176)
.L_176:
        /*0088*/ 	.word	0x00000000


	//----- nvinfo : EIATTR_CBANK_PARAM_SIZE
	.align		4
.L_177:
        /*008c*/ 	.byte	0x03, 0x19
        /*008e*/ 	.short	0x0030


	//----- nvinfo : EIATTR_PARAM_CBANK
	.align		4
        /*0090*/ 	.byte	0x04, 0x0a
        /*0092*/ 	.short	(.L_179 - .L_178)
	.align		4
.L_178:
        /*0094*/ 	.word	index@(.nv.constant0._Z12cudaDcsrspmviPiS_PdS0_S0_)
        /*0098*/ 	.short	0x0380
        /*009a*/ 	.short	0x0030


	//----- nvinfo : EIATTR_SW_WAR
	.align		4
.L_179:
        /*009c*/ 	.byte	0x04, 0x36
        /*009e*/ 	.short	(.L_181 - .L_180)
.L_180:
        /*00a0*/ 	.word	0x00000008
.L_181:


//--------------------- .nv.callgraph             --------------------------
	.section	.nv.callgraph,"",@"SHT_CUDA_CALLGRAPH"
	.align	4
	.sectionentsize	8
	.align		4
        /*0000*/ 	.word	0x00000000
	.align		4
        /*0004*/ 	.word	0xffffffff
	.align		4
        /*0008*/ 	.word	0x00000000
	.align		4
        /*000c*/ 	.word	0xfffffffe
	.align		4
        /*0010*/ 	.word	0x00000000
	.align		4
        /*0014*/ 	.word	0xfffffffd
	.align		4
        /*0018*/ 	.word	0x00000000
	.align		4
        /*001c*/ 	.word	0xfffffffc


//--------------------- .text._Z5normiPdS_j       --------------------------
	.section	.text._Z5normiPdS_j,"ax",@progbits
	.align	128
        .global         _Z5normiPdS_j
        .type           _Z5normiPdS_j,@function
        .size           _Z5normiPdS_j,(.L_x_63 - _Z5normiPdS_j)
        .other          _Z5normiPdS_j,@"STO_CUDA_ENTRY STV_DEFAULT"
_Z5normiPdS_j:
.text._Z5normiPdS_j:
[----:B------:R-:W-:Y:S01]  /*0000*/  LDC R1, c[0x0][0x37c] ;  /* 0x0000df00ff017b82 */ /* 0x000fe20000000800 */
[----:B------:R-:W0:Y:S01]  /*0010*/  S2R R0, SR_CTAID.X ;  /* 0x0000000000007919 */ /* 0x000e220000002500 */
[----:B------:R-:W0:Y:S01]  /*0020*/  LDCU UR4, c[0x0][0x360] ;  /* 0x00006c00ff0477ac */ /* 0x000e220008000800 */
[----:B------:R-:W1:Y:S01]  /*0030*/  S2R R2, SR_TID.X ;  /* 0x0000000000027919 */ /* 0x000e620000002100 */
[----:B------:R-:W2:Y:S01]  /*0040*/  LDCU UR5, c[0x0][0x390] ;  /* 0x00007200ff0577ac */ /* 0x000ea20008000800 */
[----:B------:R-:W3:Y:S01]  /*0050*/  LDCU.64 UR6, c[0x0][0x358] ;  /* 0x00006b00ff0677ac */ /* 0x000ee20008000a00 */
[----:B0-----:R-:W-:-:S04]  /*0060*/  IMAD R3, R0, UR4, RZ ;  /* 0x0000000400037c24 */ /* 0x001fc8000f8e02ff */
[----:B-1----:R-:W-:Y:S02]  /*0070*/  IMAD R4, R3, 0x2, R2 ;  /* 0x0000000203047824 */ /* 0x002fe400078e0202 */
[----:B------:R-:W-:-:S03]  /*0080*/  IMAD.U32 R3, RZ, RZ, UR4 ;  /* 0x00000004ff037e24 */ /* 0x000fc6000f8e00ff */
[C---:B--2---:R-:W-:Y:S01]  /*0090*/  ISETP.GE.U32.AND P1, PT, R4.reuse, UR5, PT ;  /* 0x0000000504007c0c */ /* 0x044fe2000bf26070 */
[----:B------:R-:W-:-:S05]  /*00a0*/  IMAD.IADD R5, R4, 0x1, R3 ;  /* 0x0000000104057824 */ /* 0x000fca00078e0203 */
[----:B------:R-:W-:-:S07]  /*00b0*/  ISETP.GE.U32.AND P0, PT, R5, UR5, PT ;  /* 0x0000000505007c0c */ /* 0x000fce000bf06070 */
[----:B------:R-:W0:Y:S08]  /*00c0*/  @!P1 LDC.64 R6, c[0x0][0x380] ;  /* 0x0000e000ff069b82 */ /* 0x000e300000000a00 */
[----:B------:R-:W1:Y:S01]  /*00d0*/  @!P0 LDC.64 R8, c[0x0][0x380] ;  /* 0x0000e000ff088b82 */ /* 0x000e620000000a00 */
[----:B0-----:R-:W-:-:S06]  /*00e0*/  @!P1 IMAD.WIDE.U32 R6, R4, 0x8, R6 ;  /* 0x0000000804069825 */ /* 0x001fcc00078e0006 */
[----:B---3--:R-:W2:Y:S01]  /*00f0*/  @!P1 LDG.E.64 R6, desc[UR6][R6.64] ;  /* 0x0000000606069981 */ /* 0x008ea2000c1e1b00 */
[----:B-1----:R-:W-:-:S06]  /*0100*/  @!P0 IMAD.WIDE.U32 R8, R5, 0x8, R8 ;  /* 0x0000000805088825 */ /* 0x002fcc00078e0008 */
[----:B------:R-:W3:Y:S01]  /*0110*/  @!P0 LDG.E.64 R8, desc[UR6][R8.64] ;  /* 0x0000000608088981 */ /* 0x000ee2000c1e1b00 */
[----:B------:R-:W0:Y:S01]  /*0120*/  S2UR UR5, SR_CgaCtaId ;  /* 0x00000000000579c3 */ /* 0x000e220000008800 */
[----:B------:R-:W-:Y:S01]  /*0130*/  CS2R R4, SRZ ;  /* 0x0000000000047805 */ /* 0x000fe2000001ff00 */
[----:B------:R-:W-:Y:S01]  /*0140*/  UMOV UR4, 0x400 ;  /* 0x0000040000047882 */ /* 0x000fe20000000000 */
[----:B------:R-:W-:Y:S01]  /*0150*/  ISETP.GE.U32.AND P2, PT, R3, 0x2, PT ;  /* 0x000000020300780c */ /* 0x000fe20003f46070 */
[----:B0-----:R-:W-:Y:S01]  /*0160*/  ULEA UR4, UR5, UR4, 0x18 ;  /* 0x0000000405047291 */ /* 0x001fe2000f8ec0ff */
[----:B--2---:R-:W-:Y:S02]  /*0170*/  @!P1 DADD R4, -RZ, |R6| ;  /* 0x00000000ff049229 */ /* 0x004fe40000000506 */
[----:B---3--:R-:W-:-:S06]  /*0180*/  @!P0 DADD R10, -RZ, |R8| ;  /* 0x00000000ff0a8229 */ /* 0x008fcc0000000508 */
[----:B------:R-:W-:Y:S01]  /*0190*/  @!P0 DSETP.GT.AND P1, PT, |R8|, R4, PT ;  /* 0x000000040800822a */ /* 0x000fe20003f24200 */
[----:B------:R-:W-:-:S05]  /*01a0*/  LEA R9, R2, UR4, 0x3 ;  /* 0x0000000402097c11 */ /* 0x000fca000f8e18ff */
[----:B------:R-:W-:Y:S02]  /*01b0*/  @!P0 FSEL R10, R10, R4, P1 ;  /* 0x000000040a0a8208 */ /* 0x000fe40000800000 */
[----:B------:R-:W-:-:S03]  /*01c0*/  @!P0 FSEL R11, R11, R5, P1 ;  /* 0x000000050b0b8208 */ /* 0x000fc60000800000 */
[----:B------:R-:W-:Y:S02]  /*01d0*/  @!P0 IMAD.MOV.U32 R4, RZ, RZ, R10 ;  /* 0x000000ffff048224 */ /* 0x000fe400078e000a */
[----:B------:R-:W-:Y:S01]  /*01e0*/  @!P0 IMAD.MOV.U32 R5, RZ, RZ, R11 ;  /* 0x000000ffff058224 */ /* 0x000fe200078e000b */
[----:B------:R-:W-:-:S04]  /*01f0*/  ISETP.NE.AND P1, PT, R2, RZ, PT ;  /* 0x000000ff0200720c */ /* 0x000fc80003f25270 */
[----:B------:R0:W-:Y:S01]  /*0200*/  STS.64 [R9], R4 ;  /* 0x0000000409007388 */ /* 0x0001e20000000a00 */
[----:B------:R-:W-:Y:S06]  /*0210*/  BAR.SYNC.DEFER_BLOCKING 0x0 ;  /* 0x0000000000007b1d */ /* 0x000fec0000010000 */
[----:B------:R-:W-:Y:S05]  /*0220*/  @!P2 BRA `(.L_x_0) ;  /* 0x000000000038a947 */ /* 0x000fea0003800000 */
.L_x_1:
[----:B------:R-:W-:-:S04]  /*0230*/  SHF.R.U32.HI R10, RZ, 0x1, R3 ;  /* 0x00000001ff0a7819 */ /* 0x000fc80000011603 */
[----:B------:R-:W-:-:S13]  /*0240*/  ISETP.GE.U32.AND P2, PT, R2, R10, PT ;  /* 0x0000000a0200720c */ /* 0x000fda0003f46070 */
[----:B------:R-:W-:-:S06]  /*0250*/  @!P2 IMAD R6, R10, 0x8, R9 ;  /* 0x000000080a06a824 */ /* 0x000fcc00078e0209 */
[----:B-1----:R-:W1:Y:S02]  /*0260*/  @!P2 LDS.64 R6, [R6] ;  /* 0x000000000606a984 */ /* 0x002e640000000a00 */
[----:B-1----:R-:W-:-:S06]  /*0270*/  @!P2 DSETP.GT.AND P0, PT, R6, R4, PT ;  /* 0x000000040600a22a */ /* 0x002fcc0003f04000 */
[----:B------:R-:W-:Y:S02]  /*0280*/  @!P2 FSEL R8, R6, R4, P0 ;  /* 0x000000040608a208 */ /* 0x000fe40000000000 */
[----:B------:R-:W-:Y:S02]  /*0290*/  @!P2 FSEL R7, R7, R5, P0 ;  /* 0x000000050707a208 */ /* 0x000fe40000000000 */
[----:B------:R-:W-:Y:S01]  /*02a0*/  ISETP.GT.U32.AND P0, PT, R3, 0x3, PT ;  /* 0x000000030300780c */ /* 0x000fe20003f04070 */
[----:B0-----:R-:W-:Y:S02]  /*02b0*/  @!P2 IMAD.MOV.U32 R4, RZ, RZ, R8 ;  /* 0x000000ffff04a224 */ /* 0x001fe400078e0008 */
[----:B------:R-:W-:Y:S02]  /*02c0*/  @!P2 IMAD.MOV.U32 R5, RZ, RZ, R7 ;  /* 0x000000ffff05a224 */ /* 0x000fe400078e0007 */
[----:B------:R-:W-:-:S03]  /*02d0*/  IMAD.MOV.U32 R3, RZ, RZ, R10 ;  /* 0x000000ffff037224 */ /* 0x000fc600078e000a */
[----:B------:R1:W-:Y:S01]  /*02e0*/  @!P2 STS.64 [R9], R4 ;  /* 0x000000040900a388 */ /* 0x0003e20000000a00 */
[----:B------:R-:W-:Y:S06]  /*02f0*/  BAR.SYNC.DEFER_BLOCKING 0x0 ;  /* 0x0000000000007b1d */ /* 0x000fec0000010000 */
[----:B------:R-:W-:Y:S05]  /*0300*/  @P0 BRA `(.L_x_1) ;  /* 0xfffffffc00c80947 */ /* 0x000fea000383ffff */
.L_x_0:
[----:B------:R-:W-:Y:S05]  /*0310*/  @P1 EXIT ;  /* 0x000000000000194d */ /* 0x000fea0003800000 */
[----:B------:R-:W2:Y:S01]  /*0320*/  S2UR UR5, SR_CgaCtaId ;  /* 0x00000000000579c3 */ /* 0x000ea20000008800 */
[----:B------:R-:W-:-:S07]  /*0330*/  UMOV UR4, 0x400 ;  /* 0x0000040000047882 */ /* 0x000fce0000000000 */
[----:B01----:R-:W0:Y:S01]  /*0340*/  LDC.64 R4, c[0x0][0x388] ;  /* 0x0000e200ff047b82 */ /* 0x003e220000000a00 */
[----:B--2---:R-:W-:Y:S01]  /*0350*/  ULEA UR4, UR5, UR4, 0x18 ;  /* 0x0000000405047291 */ /* 0x004fe2000f8ec0ff */
[----:B0-----:R-:W-:-:S08]  /*0360*/  IMAD.WIDE.U32 R4, R0, 0x8, R4 ;  /* 0x0000000800047825 */ /* 0x001fd000078e0004 */
[----:B------:R-:W0:Y:S04]  /*0370*/  LDS.64 R2, [UR4] ;  /* 0x00000004ff027984 */ /* 0x000e280008000a00 */
[----:B0-----:R-:W-:Y:S01]  /*0380*/  STG.E.64 desc[UR6][R4.64], R2 ;  /* 0x0000000204007986 */ /* 0x001fe2000c101b06 */
[----:B------:R-:W-:Y:S05]  /*0390*/  EXIT ;  /* 0x000000000000794d */ /* 0x000fea0003800000 */
.L_x_2:
[----:B------:R-:W-:-:S00]  /*03a0*/  BRA `(.L_x_2) ;  /* 0xfffffffc00fc7947 */ /* 0x000fc0000383ffff */
[----:B------:R-:W-:-:S00]  /*03b0*/  NOP ;  /* 0x0000000000007918 */ /* 0x000fc00000000000 */
        /* <DEDUP_REMOVED lines=12> */
.L_x_63:


//--------------------- .text._Z6getCFLPdS_S_S_S_jdd --------------------------
	.section	.text._Z6getCFLPdS_S_S_S_jdd,"ax",@progbits
	.align	128
        .global         _Z6getCFLPdS_S_S_S_jdd
        .type           _Z6getCFLPdS_S_S_S_jdd,@function
        .size           _Z6getCFLPdS_S_S_S_jdd,(.L_x_62 - _Z6getCFLPdS_S_S_S_jdd)
        .other          _Z6getCFLPdS_S_S_S_jdd,@"STO_CUDA_ENTRY STV_DEFAULT"
_Z6getCFLPdS_S_S_S_jdd:
.text._Z6getCFLPdS_S_S_S_jdd:
[----:B------:R-:W-:Y:S01]  /*0000*/  LDC R1, c[0x0][0x37c] ;  /* 0x0000df00ff017b82 */ /* 0x000fe20000000800 */
[----:B------:R-:W0:Y:S01]  /*0010*/  S2R R2, SR_CTAID.X ;  /* 0x0000000000027919 */ /* 0x000e220000002500 */
[----:B------:R-:W0:Y:S06]  /*0020*/  LDCU UR4, c[0x0][0x360] ;  /* 0x00006c00ff0477ac */ /* 0x000e2c0008000800 */
[----:B------:R-:W1:Y:S01]  /*0030*/  LDC.64 R4, c[0x0][0x380] ;  /* 0x0000e000ff047b82 */ /* 0x000e620000000a00 */
[----:B------:R-:W2:Y:S01]  /*0040*/  S2R R3, SR_TID.X ;  /* 0x0000000000037919 */ /* 0x000ea20000002100 */
[----:B------:R-:W3:Y:S01]  /*0050*/  LDCU UR5, c[0x0][0x3a8] ;  /* 0x00007500ff0577ac */ /* 0x000ee20008000800 */
[----:B------:R-:W4:Y:S05]  /*0060*/  LDCU.64 UR6, c[0x0][0x358] ;  /* 0x00006b00ff0677ac */ /* 0x000f2a0008000a00 */
[----:B------:R-:W5:Y:S08]  /*0070*/  LDC.64 R10, c[0x0][0x388] ;  /* 0x0000e200ff0a7b82 */ /* 0x000f700000000a00 */
[----:B------:R-:W4:Y:S08]  /*0080*/  LDC.64 R12, c[0x0][0x390] ;  /* 0x0000e400ff0c7b82 */ /* 0x000f300000000a00 */
[----:B------:R-:W4:Y:S01]  /*0090*/  LDC.64 R14, c[0x0][0x398] ;  /* 0x0000e600ff0e7b82 */ /* 0x000f220000000a00 */
[----:B0-----:R-:W-:-:S04]  /*00a0*/  IMAD R0, R2, UR4, RZ ;  /* 0x0000000402007c24 */ /* 0x001fc8000f8e02ff */
[----:B--2---:R-:W-:-:S05]  /*00b0*/  IMAD R27, R0, 0x2, R3 ;  /* 0x00000002001b7824 */ /* 0x004fca00078e0203 */
[----:B---3--:R-:W-:-:S13]  /*00c0*/  ISETP.GE.U32.AND P1, PT, R27, UR5, PT ;  /* 0x000000051b007c0c */ /* 0x008fda000bf26070 */
[----:B-1----:R-:W-:-:S04]  /*00d0*/  @!P1 IMAD.WIDE.U32 R4, R27, 0x8, R4 ;  /* 0x000000081b049825 */ /* 0x002fc800078e0004 */
[C---:B-----5:R-:W-:Y:S02]  /*00e0*/  @!P1 IMAD.WIDE.U32 R10, R27.reuse, 0x8, R10 ;  /* 0x000000081b0a9825 */ /* 0x060fe400078e000a */
[----:B----4-:R-:W2:Y:S04]  /*00f0*/  @!P1 LDG.E.64 R4, desc[UR6][R4.64] ;  /* 0x0000000604049981 */ /* 0x010ea8000c1e1b00 */
[----:B------:R-:W3:Y:S01]  /*0100*/  @!P1 LDG.E.64 R10, desc[UR6][R10.64] ;  /* 0x000000060a0a9981 */ /* 0x000ee2000c1e1b00 */
[----:B------:R-:W-:-:S06]  /*0110*/  @!P1 IMAD.WIDE.U32 R12, R27, 0x8, R12 ;  /* 0x000000081b0c9825 */ /* 0x000fcc00078e000c */
[----:B------:R-:W4:Y:S01]  /*0120*/  @!P1 LDG.E.64 R12, desc[UR6][R12.64] ;  /* 0x000000060c0c9981 */ /* 0x000f22000c1e1b00 */
[----:B------:R-:W-:Y:S01]  /*0130*/  CS2R R22, SRZ ;  /* 0x0000000000167805 */ /* 0x000fe2000001ff00 */
[----:B------:R-:W-:-:S05]  /*0140*/  @!P1 IMAD.WIDE.U32 R14, R27, 0x8, R14 ;  /* 0x000000081b0e9825 */ /* 0x000fca00078e000e */
[----:B------:R-:W5:Y:S01]  /*0150*/  @!P1 LDG.E.64 R22, desc[UR6][R14.64] ;  /* 0x000000060e169981 */ /* 0x000f62000c1e1b00 */
[----:B------:R-:W-:Y:S02]  /*0160*/  CS2R R6, SRZ ;  /* 0x0000000000067805 */ /* 0x000fe4000001ff00 */
[----:B------:R-:W-:Y:S01]  /*0170*/  CS2R R8, SRZ ;  /* 0x0000000000087805 */ /* 0x000fe2000001ff00 */
[----:B------:R-:W-:Y:S01]  /*0180*/  BSSY.RECONVERGENT B1, `(.L_x_3) ;  /* 0x0000022000017945 */ /* 0x000fe20003800200 */
[----:B--2---:R-:W-:Y:S01]  /*0190*/  @!P1 DADD R6, -RZ, |R4| ;  /* 0x00000000ff069229 */ /* 0x004fe20000000504 */
[----:B------:R-:W-:Y:S01]  /*01a0*/  CS2R R4, SRZ ;  /* 0x0000000000047805 */ /* 0x000fe2000001ff00 */
[----:B---3--:R-:W-:Y:S02]  /*01b0*/  @!P1 DADD R8, -RZ, |R10| ;  /* 0x00000000ff089229 */ /* 0x008fe4000000050a */
[----:B----4-:R-:W-:-:S06]  /*01c0*/  @!P1 DADD R4, -RZ, |R12| ;  /* 0x00000000ff049229 */ /* 0x010fcc000000050c */
[----:B------:R-:W-:Y:S01]  /*01d0*/  DSETP.GT.AND P0, PT, R6, R8, PT ;  /* 0x000000080600722a */ /* 0x000fe20003f04000 */
[----:B-----5:R-:W-:-:S05]  /*01e0*/  FSETP.GEU.AND P1, PT, |R23|, 6.5827683646048100446e-37, PT ;  /* 0x036000001700780b */ /* 0x020fca0003f2e200 */
[----:B------:R-:W-:Y:S02]  /*01f0*/  FSEL R6, R6, R8, P0 ;  /* 0x0000000806067208 */ /* 0x000fe40000000000 */
[----:B------:R-:W-:-:S06]  /*0200*/  FSEL R7, R7, R9, P0 ;  /* 0x0000000907077208 */ /* 0x000fcc0000000000 */
[----:B------:R-:W-:-:S06]  /*0210*/  DSETP.GT.AND P0, PT, R4, R6, PT ;  /* 0x000000060400722a */ /* 0x000fcc0003f04000 */
[----:B------:R-:W-:Y:S02]  /*0220*/  FSEL R21, R5, R7, P0 ;  /* 0x0000000705157208 */ /* 0x000fe40000000000 */
[----:B------:R-:W-:Y:S01]  /*0230*/  FSEL R20, R4, R6, P0 ;  /* 0x0000000604147208 */ /* 0x000fe20000000000 */
[----:B------:R-:W-:Y:S01]  /*0240*/  IMAD.MOV.U32 R4, RZ, RZ, 0x1 ;  /* 0x00000001ff047424 */ /* 0x000fe200078e00ff */
[----:B------:R-:W0:Y:S05]  /*0250*/  MUFU.RCP64H R5, R21 ;  /* 0x0000001500057308 */ /* 0x000e2a0000001800 */
[----:B0-----:R-:W-:-:S08]  /*0260*/  DFMA R6, -R20, R4, 1 ;  /* 0x3ff000001406742b */ /* 0x001fd00000000104 */
[----:B------:R-:W-:-:S08]  /*0270*/  DFMA R6, R6, R6, R6 ;  /* 0x000000060606722b */ /* 0x000fd00000000006 */
[----:B------:R-:W-:-:S08]  /*0280*/  DFMA R6, R4, R6, R4 ;  /* 0x000000060406722b */ /* 0x000fd00000000004 */
[----:B------:R-:W-:-:S08]  /*0290*/  DFMA R4, -R20, R6, 1 ;  /* 0x3ff000001404742b */ /* 0x000fd00000000106 */
[----:B------:R-:W-:-:S08]  /*02a0*/  DFMA R4, R6, R4, R6 ;  /* 0x000000040604722b */ /* 0x000fd00000000006 */
[----:B------:R-:W-:-:S08]  /*02b0*/  DMUL R6, R4, R22 ;  /* 0x0000001604067228 */ /* 0x000fd00000000000 */
[----:B------:R-:W-:-:S08]  /*02c0*/  DFMA R8, -R20, R6, R22 ;  /* 0x000000061408722b */ /* 0x000fd00000000116 */
[----:B------:R-:W-:Y:S01]  /*02d0*/  DFMA R6, R4, R8, R6 ;  /* 0x000000080406722b */ /* 0x000fe20000000006 */
[----:B------:R-:W-:-:S09]  /*02e0*/  IMAD.U32 R4, RZ, RZ, UR4 ;  /* 0x00000004ff047e24 */ /* 0x000fd2000f8e00ff */
[----:B------:R-:W-:-:S05]  /*02f0*/  FFMA R0, RZ, R21, R7 ;  /* 0x00000015ff007223 */ /* 0x000fca0000000007 */
[----:B------:R-:W-:-:S13]  /*0300*/  FSETP.GT.AND P0, PT, |R0|, 1.469367938527859385e-39, PT ;  /* 0x001000000000780b */ /* 0x000fda0003f04200 */
[----:B------:R-:W-:Y:S05]  /*0310*/  @P0 BRA P1, `(.L_x_4) ;  /* 0x0000000000200947 */ /* 0x000fea0000800000 */
[----:B------:R-:W-:Y:S01]  /*0320*/  IMAD.MOV.U32 R10, RZ, RZ, R22 ;  /* 0x000000ffff0a7224 */ /* 0x000fe200078e0016 */
[----:B------:R-:W-:Y:S01]  /*0330*/  MOV R0, 0x380 ;  /* 0x0000038000007802 */ /* 0x000fe20000000f00 */
[----:B------:R-:W-:Y:S02]  /*0340*/  IMAD.MOV.U32 R11, RZ, RZ, R23 ;  /* 0x000000ffff0b7224 */ /* 0x000fe400078e0017 */
[----:B------:R-:W-:Y:S02]  /*0350*/  IMAD.MOV.U32 R14, RZ, RZ, R20 ;  /* 0x000000ffff0e7224 */ /* 0x000fe400078e0014 */
[----:B------:R-:W-:-:S07]  /*0360*/  IMAD.MOV.U32 R15, RZ, RZ, R21 ;  /* 0x000000ffff0f7224 */ /* 0x000fce00078e0015 */
[----:B------:R-:W-:Y:S05]  /*0370*/  CALL.REL.NOINC `($__internal_0_$__cuda_sm20_div_rn_f64_full) ;  /* 0x0000001000887944 */ /* 0x000fea0003c00000 */
[----:B------:R-:W-:Y:S01]  /*0380*/  MOV R6, R28 ;  /* 0x0000001c00067202 */ /* 0x000fe20000000f00 */
[----:B------:R-:W-:-:S07]  /*0390*/  IMAD.MOV.U32 R7, RZ, RZ, R29 ;  /* 0x000000ffff077224 */ /* 0x000fce00078e001d */
.L_x_4:
[----:B------:R-:W-:Y:S05]  /*03a0*/  BSYNC.RECONVERGENT B1 ;  /* 0x0000000000017941 */ /* 0x000fea0003800200 */
.L_x_3:
[----:B------:R-:W-:Y:S01]  /*03b0*/  UMOV UR4, 0x4646d497 ;  /* 0x4646d49700047882 */ /* 0x000fe20000000000 */
[----:B------:R-:W-:Y:S01]  /*03c0*/  UMOV UR5, 0x3c670ef5 ;  /* 0x3c670ef500057882 */ /* 0x000fe20000000000 */
[----:B------:R-:W-:Y:S01]  /*03d0*/  BSSY.RECONVERGENT B1, `(.L_x_5) ;  /* 0x0000021000017945 */ /* 0x000fe20003800200 */
[----:B------:R-:W-:Y:S01]  /*03e0*/  DSETP.GEU.AND P0, PT, R6, UR4, PT ;  /* 0x0000000406007e2a */ /* 0x000fe2000bf0e000 */
[----:B------:R-:W-:Y:S02]  /*03f0*/  IMAD.MOV.U32 R8, RZ, RZ, 0x20000000 ;  /* 0x20000000ff087424 */ /* 0x000fe400078e00ff */
[----:B------:R-:W-:-:S11]  /*0400*/  IMAD.MOV.U32 R9, RZ, RZ, 0x4202a05f ;  /* 0x4202a05fff097424 */ /* 0x000fd600078e00ff */
[----:B------:R-:W-:Y:S05]  /*0410*/  @!P0 BRA `(.L_x_6) ;  /* 0x0000000000708947 */ /* 0x000fea0003800000 */
[----:B------:R-:W0:Y:S01]  /*0420*/  MUFU.RCP64H R7, R21 ;  /* 0x0000001500077308 */ /* 0x000e220000001800 */
[----:B------:R-:W-:Y:S01]  /*0430*/  IMAD.MOV.U32 R6, RZ, RZ, 0x1 ;  /* 0x00000001ff067424 */ /* 0x000fe200078e00ff */
[----:B------:R-:W-:Y:S05]  /*0440*/  BSSY.RECONVERGENT B2, `(.L_x_7) ;  /* 0x0000014000027945 */ /* 0x000fea0003800200 */
[----:B0-----:R-:W-:-:S08]  /*0450*/  DFMA R10, -R20, R6, 1 ;  /* 0x3ff00000140a742b */ /* 0x001fd00000000106 */
[----:B------:R-:W-:-:S08]  /*0460*/  DFMA R10, R10, R10, R10 ;  /* 0x0000000a0a0a722b */ /* 0x000fd0000000000a */
[----:B------:R-:W-:Y:S02]  /*0470*/  DFMA R6, R6, R10, R6 ;  /* 0x0000000a0606722b */ /* 0x000fe40000000006 */
[----:B------:R-:W-:-:S06]  /*0480*/  DMUL R10, R22, 0.25 ;  /* 0x3fd00000160a7828 */ /* 0x000fcc0000000000 */
[----:B------:R-:W-:-:S04]  /*0490*/  DFMA R12, -R20, R6, 1 ;  /* 0x3ff00000140c742b */ /* 0x000fc80000000106 */
[----:B------:R-:W-:-:S04]  /*04a0*/  FSETP.GEU.AND P1, PT, |R11|, 6.5827683646048100446e-37, PT ;  /* 0x036000000b00780b */ /* 0x000fc80003f2e200 */
[----:B------:R-:W-:-:S08]  /*04b0*/  DFMA R14, R6, R12, R6 ;  /* 0x0000000c060e722b */ /* 0x000fd00000000006 */
[----:B------:R-:W-:-:S08]  /*04c0*/  DMUL R6, R14, R10 ;  /* 0x0000000a0e067228 */ /* 0x000fd00000000000 */
[----:B------:R-:W-:-:S08]  /*04d0*/  DFMA R12, -R20, R6, R10 ;  /* 0x00000006140c722b */ /* 0x000fd0000000010a */
[----:B------:R-:W-:-:S10]  /*04e0*/  DFMA R6, R14, R12, R6 ;  /* 0x0000000c0e06722b */ /* 0x000fd40000000006 */
[----:B------:R-:W-:-:S05]  /*04f0*/  FFMA R0, RZ, R21, R7 ;  /* 0x00000015ff007223 */ /* 0x000fca0000000007 */
[----:B------:R-:W-:-:S13]  /*0500*/  FSETP.GT.AND P0, PT, |R0|, 1.469367938527859385e-39, PT ;  /* 0x001000000000780b */ /* 0x000fda0003f04200 */
[----:B------:R-:W-:Y:S05]  /*0510*/  @P0 BRA P1, `(.L_x_8) ;  /* 0x0000000000180947 */ /* 0x000fea0000800000 */
[----:B------:R-:W-:Y:S01]  /*0520*/  IMAD.MOV.U32 R14, RZ, RZ, R20 ;  /* 0x000000ffff0e7224 */ /* 0x000fe200078e0014 */
[----:B------:R-:W-:Y:S01]  /*0530*/  MOV R0, 0x560 ;  /* 0x0000056000007802 */ /* 0x000fe20000000f00 */
[----:B------:R-:W-:-:S07]  /*0540*/  IMAD.MOV.U32 R15, RZ, RZ, R21 ;  /* 0x000000ffff0f7224 */ /* 0x000fce00078e0015 */
[----:B------:R-:W-:Y:S05]  /*0550*/  CALL.REL.NOINC `($__internal_0_$__cuda_sm20_div_rn_f64_full) ;  /* 0x0000001000107944 */ /* 0x000fea0003c00000 */
[----:B------:R-:W-:Y:S01]  /*0560*/  IMAD.MOV.U32 R6, RZ, RZ, R28 ;  /* 0x000000ffff067224 */ /* 0x000fe200078e001c */
[----:B------:R-:W-:-:S07]  /*0570*/  MOV R7, R29 ;  /* 0x0000001d00077202 */ /* 0x000fce0000000f00 */
.L_x_8:
[----:B------:R-:W-:Y:S05]  /*0580*/  BSYNC.RECONVERGENT B2 ;  /* 0x0000000000027941 */ /* 0x000fea0003800200 */
.L_x_7:
[----:B------:R-:W-:Y:S01]  /*0590*/  UMOV UR4, 0x20000000 ;  /* 0x2000000000047882 */ /* 0x000fe20000000000 */
[----:B------:R-:W-:Y:S02]  /*05a0*/  UMOV UR5, 0x4202a05f ;  /* 0x4202a05f00057882 */ /* 0x000fe40000000000 */
[----:B------:R-:W-:-:S14]  /*05b0*/  DSETP.GEU.AND P0, PT, R6, UR4, PT ;  /* 0x0000000406007e2a */ /* 0x000fdc000bf0e000 */
[----:B------:R-:W-:Y:S02]  /*05c0*/  @!P0 IMAD.MOV.U32 R8, RZ, RZ, R6 ;  /* 0x000000ffff088224 */ /* 0x000fe400078e0006 */
[----:B------:R-:W-:-:S07]  /*05d0*/  @!P0 IMAD.MOV.U32 R9, RZ, RZ, R7 ;  /* 0x000000ffff098224 */ /* 0x000fce00078e0007 */
.L_x_6:
[----:B------:R-:W-:Y:S05]  /*05e0*/  BSYNC.RECONVERGENT B1 ;  /* 0x0000000000017941 */ /* 0x000fea0003800200 */
.L_x_5:
[----:B------:R-:W0:Y:S01]  /*05f0*/  LDCU UR4, c[0x0][0x3b4] ;  /* 0x00007680ff0477ac */ /* 0x000e220008000800 */
[----:B------:R-:W1:Y:S01]  /*0600*/  LDC.64 R6, c[0x0][0x3b0] ;  /* 0x0000ec00ff067b82 */ /* 0x000e620000000a00 */
[----:B------:R-:W-:Y:S01]  /*0610*/  IMAD.MOV.U32 R10, RZ, RZ, 0x1 ;  /* 0x00000001ff0a7424 */ /* 0x000fe200078e00ff */
[----:B------:R-:W-:Y:S06]  /*0620*/  BSSY.RECONVERGENT B1, `(.L_x_9) ;  /* 0x0000018000017945 */ /* 0x000fec0003800200 */
[----:B------:R-:W2:Y:S01]  /*0630*/  LDC.64 R16, c[0x0][0x3b8] ;  /* 0x0000ee00ff107b82 */ /* 0x000ea20000000a00 */
[----:B0-----:R-:W1:Y:S02]  /*0640*/  MUFU.RCP64H R11, UR4 ;  /* 0x00000004000b7d08 */ /* 0x001e640008001800 */
[----:B-1----:R-:W-:-:S08]  /*0650*/  DFMA R12, R10, -R6, 1 ;  /* 0x3ff000000a0c742b */ /* 0x002fd00000000806 */
[----:B------:R-:W-:-:S08]  /*0660*/  DFMA R12, R12, R12, R12 ;  /* 0x0000000c0c0c722b */ /* 0x000fd0000000000c */
[----:B------:R-:W-:Y:S02]  /*0670*/  DFMA R12, R10, R12, R10 ;  /* 0x0000000c0a0c722b */ /* 0x000fe4000000000a */
[----:B------:R-:W-:-:S06]  /*0680*/  DMUL R10, R22, R22 ;  /* 0x00000016160a7228 */ /* 0x000fcc0000000000 */
[----:B------:R-:W-:Y:S02]  /*0690*/  DFMA R14, R12, -R6, 1 ;  /* 0x3ff000000c0e742b */ /* 0x000fe40000000806 */
[----:B--2---:R-:W-:-:S06]  /*06a0*/  DMUL R10, R10, R16 ;  /* 0x000000100a0a7228 */ /* 0x004fcc0000000000 */
[----:B------:R-:W-:-:S04]  /*06b0*/  DFMA R14, R12, R14, R12 ;  /* 0x0000000e0c0e722b */ /* 0x000fc8000000000c */
[----:B------:R-:W-:-:S04]  /*06c0*/  FSETP.GEU.AND P1, PT, |R11|, 6.5827683646048100446e-37, PT ;  /* 0x036000000b00780b */ /* 0x000fc80003f2e200 */
[----:B------:R-:W-:-:S08]  /*06d0*/  DMUL R12, R10, R14 ;  /* 0x0000000e0a0c7228 */ /* 0x000fd00000000000 */
[----:B------:R-:W-:-:S08]  /*06e0*/  DFMA R6, R12, -R6, R10 ;  /* 0x800000060c06722b */ /* 0x000fd0000000000a */
[----:B------:R-:W-:-:S10]  /*06f0*/  DFMA R6, R14, R6, R12 ;  /* 0x000000060e06722b */ /* 0x000fd4000000000c */
[----:B------:R-:W-:-:S05]  /*0700*/  FFMA R0, RZ, UR4, R7 ;  /* 0x00000004ff007c23 */ /* 0x000fca0008000007 */
[----:B------:R-:W-:-:S13]  /*0710*/  FSETP.GT.AND P0, PT, |R0|, 1.469367938527859385e-39, PT ;  /* 0x001000000000780b */ /* 0x000fda0003f04200 */
[----:B------:R-:W-:Y:S05]  /*0720*/  @P0 BRA P1, `(.L_x_10) ;  /* 0x00000000001c0947 */ /* 0x000fea0000800000 */
[----:B------:R-:W0:Y:S01]  /*0730*/  LDCU.64 UR4, c[0x0][0x3b0] ;  /* 0x00007600ff0477ac */ /* 0x000e220008000a00 */
[----:B------:R-:W-:Y:S01]  /*0740*/  MOV R0, 0x780 ;  /* 0x0000078000007802 */ /* 0x000fe20000000f00 */
[----:B0-----:R-:W-:Y:S02]  /*0750*/  IMAD.U32 R14, RZ, RZ, UR4 ;  /* 0x00000004ff0e7e24 */ /* 0x001fe4000f8e00ff */
[----:B------:R-:W-:-:S07]  /*0760*/  IMAD.U32 R15, RZ, RZ, UR5 ;  /* 0x00000005ff0f7e24 */ /* 0x000fce000f8e00ff */
[----:B------:R-:W-:Y:S05]  /*0770*/  CALL.REL.NOINC `($__internal_0_$__cuda_sm20_div_rn_f64_full) ;  /* 0x0000000c00887944 */ /* 0x000fea0003c00000 */
[----:B------:R-:W-:Y:S02]  /*0780*/  IMAD.MOV.U32 R6, RZ, RZ, R28 ;  /* 0x000000ffff067224 */ /* 0x000fe400078e001c */
[----:B------:R-:W-:-:S07]  /*0790*/  IMAD.MOV.U32 R7, RZ, RZ, R29 ;  /* 0x000000ffff077224 */ /* 0x000fce00078e001d */
.L_x_10:
[----:B------:R-:W-:Y:S05]  /*07a0*/  BSYNC.RECONVERGENT B1 ;  /* 0x0000000000017941 */ /* 0x000fea0003800200 */
.L_x_9:
[----:B------:R-:W-:Y:S01]  /*07b0*/  UMOV UR4, 0x4646d497 ;  /* 0x4646d49700047882 */ /* 0x000fe20000000000 */
[----:B------:R-:W-:Y:S01]  /*07c0*/  UMOV UR5, 0x3c670ef5 ;  /* 0x3c670ef500057882 */ /* 0x000fe20000000000 */
[----:B------:R-:W-:Y:S01]  /*07d0*/  BSSY.RECONVERGENT B1, `(.L_x_11) ;  /* 0x0000025000017945 */ /* 0x000fe20003800200 */
[----:B------:R-:W-:-:S14]  /*07e0*/  DSETP.GEU.AND P0, PT, R6, UR4, PT ;  /* 0x0000000406007e2a */ /* 0x000fdc000bf0e000 */
[----:B------:R-:W-:Y:S05]  /*07f0*/  @!P0 BRA `(.L_x_12) ;  /* 0x0000000000888947 */ /* 0x000fea0003800000 */
[----:B------:R-:W0:Y:S01]  /*0800*/  LDCU UR8, c[0x0][0x3b4] ;  /* 0x00007680ff0877ac */ /* 0x000e220008000800 */
[----:B------:R-:W1:Y:S01]  /*0810*/  LDC.64 R6, c[0x0][0x3b0] ;  /* 0x0000ec00ff067b82 */ /* 0x000e620000000a00 */
[----:B------:R-:W-:Y:S01]  /*0820*/  MOV R14, 0x1 ;  /* 0x00000001000e7802 */ /* 0x000fe20000000f00 */
[----:B------:R-:W-:Y:S01]  /*0830*/  BSSY.RECONVERGENT B2, `(.L_x_13) ;  /* 0x000001b000027945 */ /* 0x000fe20003800200 */
[----:B------:R-:W-:Y:S01]  /*0840*/  UMOV UR4, 0x9999999a ;  /* 0x9999999a00047882 */ /* 0x000fe20000000000 */
[----:B------:R-:W-:-:S04]  /*0850*/  UMOV UR5, 0x3fc99999 ;  /* 0x3fc9999900057882 */ /* 0x000fc80000000000 */
[----:B------:R-:W2:Y:S01]  /*0860*/  LDC.64 R10, c[0x0][0x3b8] ;  /* 0x0000ee00ff0a7b82 */ /* 0x000ea20000000a00 */
[----:B0-----:R-:W1:Y:S02]  /*0870*/  MUFU.RCP64H R15, UR8 ;  /* 0x00000008000f7d08 */ /* 0x001e640008001800 */
[----:B-1----:R-:W-:-:S08]  /*0880*/  DFMA R12, R14, -R6, 1 ;  /* 0x3ff000000e0c742b */ /* 0x002fd00000000806 */
[----:B------:R-:W-:Y:S02]  /*0890*/  DFMA R16, R12, R12, R12 ;  /* 0x0000000c0c10722b */ /* 0x000fe4000000000c */
[----:B------:R-:W-:-:S06]  /*08a0*/  DMUL R12, R22, UR4 ;  /* 0x00000004160c7c28 */ /* 0x000fcc0008000000 */
        /* <DEDUP_REMOVED lines=19> */
.L_x_14:
[----:B------:R-:W-:Y:S05]  /*09e0*/  BSYNC.RECONVERGENT B2 ;  /* 0x0000000000027941 */ /* 0x000fea0003800200 */
.L_x_13:
[----:B------:R-:W-:-:S14]  /*09f0*/  DSETP.GT.AND P0, PT, R8, R6, PT ;  /* 0x000000060800722a */ /* 0x000fdc0003f04000 */
[----:B------:R-:W-:Y:S02]  /*0a00*/  @P0 IMAD.MOV.U32 R8, RZ, RZ, R6 ;  /* 0x000000ffff080224 */ /* 0x000fe400078e0006 */
[----:B------:R-:W-:-:S07]  /*0a10*/  @P0 IMAD.MOV.U32 R9, RZ, RZ, R7 ;  /* 0x000000ffff090224 */ /* 0x000fce00078e0007 */
.L_x_12:
[----:B------:R-:W-:Y:S05]  /*0a20*/  BSYNC.RECONVERGENT B1 ;  /* 0x0000000000017941 */ /* 0x000fea0003800200 */
.L_x_11:
[----:B------:R-:W0:Y:S01]  /*0a30*/  LDCU UR4, c[0x0][0x3a8] ;  /* 0x00007500ff0477ac */ /* 0x000e220008000800 */
[----:B------:R-:W-:Y:S01]  /*0a40*/  IMAD.IADD R27, R27, 0x1, R4 ;  /* 0x000000011b1b7824 */ /* 0x000fe200078e0204 */
[----:B------:R-:W-:Y:S04]  /*0a50*/  BSSY.RECONVERGENT B1, `(.L_x_15) ;  /* 0x0000094000017945 */ /* 0x000fe80003800200 */
[----:B0-----:R-:W-:-:S13]  /*0a60*/  ISETP.GE.U32.AND P0, PT, R27, UR4, PT ;  /* 0x000000041b007c0c */ /* 0x001fda000bf06070 */
[----:B------:R-:W-:Y:S05]  /*0a70*/  @P0 BRA `(.L_x_16) ;  /* 0x0000000800440947 */ /* 0x000fea0003800000 */
[----:B------:R-:W0:Y:S08]  /*0a80*/  LDC.64 R6, c[0x0][0x380] ;  /* 0x0000e000ff067b82 */ /* 0x000e300000000a00 */
[----:B------:R-:W1:Y:S08]  /*0a90*/  LDC.64 R10, c[0x0][0x388] ;  /* 0x0000e200ff0a7b82 */ /* 0x000e700000000a00 */
[----:B------:R-:W2:Y:S01]  /*0aa0*/  LDC.64 R12, c[0x0][0x390] ;  /* 0x0000e400ff0c7b82 */ /* 0x000ea20000000a00 */
[----:B0-----:R-:W-:-:S07]  /*0ab0*/  IMAD.WIDE.U32 R6, R27, 0x8, R6 ;  /* 0x000000081b067825 */ /* 0x001fce00078e0006 */
[----:B------:R-:W0:Y:S01]  /*0ac0*/  LDC.64 R22, c[0x0][0x398] ;  /* 0x0000e600ff167b82 */ /* 0x000e220000000a00 */
[----:B------:R-:W3:Y:S01]  /*0ad0*/  LDG.E.64 R6, desc[UR6][R6.64] ;  /* 0x0000000606067981 */ /* 0x000ee2000c1e1b00 */
[----:B-1----:R-:W-:-:S06]  /*0ae0*/  IMAD.WIDE.U32 R10, R27, 0x8, R10 ;  /* 0x000000081b0a7825 */ /* 0x002fcc00078e000a */
[----:B------:R-:W4:Y:S01]  /*0af0*/  LDG.E.64 R10, desc[UR6][R10.64] ;  /* 0x000000060a0a7981 */ /* 0x000f22000c1e1b00 */
[----:B--2---:R-:W-:-:S06]  /*0b00*/  IMAD.WIDE.U32 R12, R27, 0x8, R12 ;  /* 0x000000081b0c7825 */ /* 0x004fcc00078e000c */
[----:B------:R-:W2:Y:S01]  /*0b10*/  LDG.E.64 R12, desc[UR6][R12.64] ;  /* 0x000000060c0c7981 */ /* 0x000ea2000c1e1b00 */
[----:B0-----:R-:W-:-:S06]  /*0b20*/  IMAD.WIDE.U32 R22, R27, 0x8, R22 ;  /* 0x000000081b167825 */ /* 0x001fcc00078e0016 */
[----:B------:R-:W5:Y:S01]  /*0b30*/  LDG.E.64 R22, desc[UR6][R22.64] ;  /* 0x0000000616167981 */ /* 0x000f62000c1e1b00 */
[----:B------:R-:W-:Y:S01]  /*0b40*/  BSSY.RECONVERGENT B2, `(.L_x_17) ;  /* 0x0000020000027945 */ /* 0x000fe20003800200 */
[----:B---3--:R-:W-:Y:S02]  /*0b50*/  DADD R14, -RZ, |R6| ;  /* 0x00000000ff0e7229 */ /* 0x008fe40000000506 */
[--C-:B----4-:R-:W-:Y:S02]  /*0b60*/  DADD R16, -RZ, |R10|.reuse ;  /* 0x00000000ff107229 */ /* 0x110fe4000000050a */
[----:B------:R-:W-:Y:S02]  /*0b70*/  DSETP.GT.AND P0, PT, |R6|, |R10|, PT ;  /* 0x4000000a0600722a */ /* 0x000fe40003f04200 */
[----:B--2---:R-:W-:-:S06]  /*0b80*/  DADD R6, -RZ, |R12| ;  /* 0x00000000ff067229 */ /* 0x004fcc000000050c */
[----:B------:R-:W-:Y:S02]  /*0b90*/  FSEL R14, R14, R16, P0 ;  /* 0x000000100e0e7208 */ /* 0x000fe40000000000 */
[----:B------:R-:W-:-:S06]  /*0ba0*/  FSEL R15, R15, R17, P0 ;  /* 0x000000110f0f7208 */ /* 0x000fcc0000000000 */
[----:B------:R-:W-:-:S06]  /*0bb0*/  DSETP.GT.AND P0, PT, |R12|, R14, PT ;  /* 0x0000000e0c00722a */ /* 0x000fcc0003f04200 */
[----:B------:R-:W-:-:S04]  /*0bc0*/  FSEL R21, R7, R15, P0 ;  /* 0x0000000f07157208 */ /* 0x000fc80000000000 */
[----:B------:R-:W0:Y:S01]  /*0bd0*/  MUFU.RCP64H R7, R21 ;  /* 0x0000001500077308 */ /* 0x000e220000001800 */
[----:B------:R-:W-:Y:S02]  /*0be0*/  FSEL R20, R6, R14, P0 ;  /* 0x0000000e06147208 */ /* 0x000fe40000000000 */
[----:B------:R-:W-:-:S06]  /*0bf0*/  MOV R6, 0x1 ;  /* 0x0000000100067802 */ /* 0x000fcc0000000f00 */
[----:B0-----:R-:W-:-:S08]  /*0c00*/  DFMA R10, -R20, R6, 1 ;  /* 0x3ff00000140a742b */ /* 0x001fd00000000106 */
[----:B------:R-:W-:-:S08]  /*0c10*/  DFMA R10, R10, R10, R10 ;  /* 0x0000000a0a0a722b */ /* 0x000fd0000000000a */
[----:B------:R-:W-:-:S08]  /*0c20*/  DFMA R10, R6, R10, R6 ;  /* 0x0000000a060a722b */ /* 0x000fd00000000006 */
[----:B------:R-:W-:-:S08]  /*0c30*/  DFMA R6, -R20, R10, 1 ;  /* 0x3ff000001406742b */ /* 0x000fd0000000010a */
[----:B------:R-:W-:-:S08]  /*0c40*/  DFMA R6, R10, R6, R10 ;  /* 0x000000060a06722b */ /* 0x000fd0000000000a */
[----:B-----5:R-:W-:-:S08]  /*0c50*/  DMUL R10, R22, R6 ;  /* 0x00000006160a7228 */ /* 0x020fd00000000000 */
[----:B------:R-:W-:-:S08]  /*0c60*/  DFMA R12, -R20, R10, R22 ;  /* 0x0000000a140c722b */ /* 0x000fd00000000116 */
[----:B------:R-:W-:Y:S01]  /*0c70*/  DFMA R6, R6, R12, R10 ;  /* 0x0000000c0606722b */ /* 0x000fe2000000000a */
[----:B------:R-:W-:-:S09]  /*0c80*/  FSETP.GEU.AND P1, PT, |R23|, 6.5827683646048100446e-37, PT ;  /* 0x036000001700780b */ /* 0x000fd20003f2e200 */
        /* <DEDUP_REMOVED lines=9> */
[----:B------:R-:W-:Y:S02]  /*0d20*/  IMAD.MOV.U32 R6, RZ, RZ, R28 ;  /* 0x000000ffff067224 */ /* 0x000fe400078e001c */
[----:B------:R-:W-:-:S07]  /*0d30*/  IMAD.MOV.U32 R7, RZ, RZ, R29 ;  /* 0x000000ffff077224 */ /* 0x000fce00078e001d */
.L_x_18:
[----:B------:R-:W-:Y:S05]  /*0d40*/  BSYNC.RECONVERGENT B2 ;  /* 0x0000000000027941 */ /* 0x000fea0003800200 */
.L_x_17:
[----:B------:R-:W-:Y:S01]  /*0d50*/  UMOV UR4, 0x4646d497 ;  /* 0x4646d49700047882 */ /* 0x000fe20000000000 */
[----:B------:R-:W-:Y:S01]  /*0d60*/  UMOV UR5, 0x3c670ef5 ;  /* 0x3c670ef500057882 */ /* 0x000fe20000000000 */
[----:B------:R-:W-:Y:S01]  /*0d70*/  BSSY.RECONVERGENT B2, `(.L_x_19) ;  /* 0x000001d000027945 */ /* 0x000fe20003800200 */
[----:B------:R-:W-:-:S14]  /*0d80*/  DSETP.GEU.AND P0, PT, R6, UR4, PT ;  /* 0x0000000406007e2a */ /* 0x000fdc000bf0e000 */
[----:B------:R-:W-:Y:S05]  /*0d90*/  @!P0 BRA `(.L_x_20) ;  /* 0x0000000000688947 */ /* 0x000fea0003800000 */
[----:B------:R-:W0:Y:S01]  /*0da0*/  MUFU.RCP64H R7, R21 ;  /* 0x0000001500077308 */ /* 0x000e220000001800 */
[----:B------:R-:W-:Y:S01]  /*0db0*/  MOV R6, 0x1 ;  /* 0x0000000100067802 */ /* 0x000fe20000000f00 */
        /* <DEDUP_REMOVED lines=18> */
[----:B------:R-:W-:Y:S02]  /*0ee0*/  IMAD.MOV.U32 R6, RZ, RZ, R28 ;  /* 0x000000ffff067224 */ /* 0x000fe400078e001c */
[----:B------:R-:W-:-:S07]  /*0ef0*/  IMAD.MOV.U32 R7, RZ, RZ, R29 ;  /* 0x000000ffff077224 */ /* 0x000fce00078e001d */
.L_x_22:
[----:B------:R-:W-:Y:S05]  /*0f00*/  BSYNC.RECONVERGENT B3 ;  /* 0x0000000000037941 */ /* 0x000fea0003800200 */
.L_x_21:
[----:B------:R-:W-:-:S14]  /*0f10*/  DSETP.GT.AND P0, PT, R8, R6, PT ;  /* 0x000000060800722a */ /* 0x000fdc0003f04000 */
[----:B------:R-:W-:Y:S02]  /*0f20*/  @P0 IMAD.MOV.U32 R8, RZ, RZ, R6 ;  /* 0x000000ffff080224 */ /* 0x000fe400078e0006 */
[----:B------:R-:W-:-:S07]  /*0f30*/  @P0 IMAD.MOV.U32 R9, RZ, RZ, R7 ;  /* 0x000000ffff090224 */ /* 0x000fce00078e0007 */
.L_x_20:
[----:B------:R-:W-:Y:S05]  /*0f40*/  BSYNC.RECONVERGENT B2 ;  /* 0x0000000000027941 */ /* 0x000fea0003800200 */
.L_x_19:
[----:B------:R-:W0:Y:S01]  /*0f50*/  LDCU UR4, c[0x0][0x3b4] ;  /* 0x00007680ff0477ac */ /* 0x000e220008000800 */
[----:B------:R-:W1:Y:S01]  /*0f60*/  LDC.64 R6, c[0x0][0x3b0] ;  /* 0x0000ec00ff067b82 */ /* 0x000e620000000a00 */
[----:B------:R-:W-:Y:S01]  /*0f70*/  MOV R10, 0x1 ;  /* 0x00000001000a7802 */ /* 0x000fe20000000f00 */
        /* <DEDUP_REMOVED lines=24> */
.L_x_24:
[----:B------:R-:W-:Y:S05]  /*1100*/  BSYNC.RECONVERGENT B2 ;  /* 0x0000000000027941 */ /* 0x000fea0003800200 */
.L_x_23:
[----:B------:R-:W-:Y:S01]  /*1110*/  UMOV UR4, 0x4646d497 ;  /* 0x4646d49700047882 */ /* 0x000fe20000000000 */
[----:B------:R-:W-:Y:S02]  /*1120*/  UMOV UR5, 0x3c670ef5 ;  /* 0x3c670ef500057882 */ /* 0x000fe40000000000 */
[----:B------:R-:W-:-:S14]  /*1130*/  DSETP.GEU.AND P0, PT, R6, UR4, PT ;  /* 0x0000000406007e2a */ /* 0x000fdc000bf0e000 */
[----:B------:R-:W-:Y:S05]  /*1140*/  @!P0 BRA `(.L_x_16) ;  /* 0x0000000000908947 */ /* 0x000fea0003800000 */
[----:B------:R-:W0:Y:S01]  /*1150*/  LDCU UR8, c[0x0][0x3b4] ;  /* 0x00007680ff0877ac */ /* 0x000e220008000800 */
[----:B------:R-:W1:Y:S01]  /*1160*/  LDC.64 R6, c[0x0][0x3b0] ;  /* 0x0000ec00ff067b82 */ /* 0x000e620000000a00 */
[----:B------:R-:W-:Y:S01]  /*1170*/  IMAD.MOV.U32 R14, RZ, RZ, 0x1 ;  /* 0x00000001ff0e7424 */ /* 0x000fe200078e00ff */
        /* <DEDUP_REMOVED lines=21> */
[----:B------:R-:W-:Y:S01]  /*12d0*/  IMAD.MOV.U32 R10, RZ, RZ, R12 ;  /* 0x000000ffff0a7224 */ /* 0x000fe200078e000c */
[----:B------:R-:W-:Y:S02]  /*12e0*/  MOV R11, R13 ;  /* 0x0000000d000b7202 */ /* 0x000fe40000000f00 */
[----:B------:R-:W-:Y:S01]  /*12f0*/  MOV R0, 0x1330 ;  /* 0x0000133000007802 */ /* 0x000fe20000000f00 */
[----:B0-----:R-:W-:Y:S02]  /*1300*/  IMAD.U32 R14, RZ, RZ, UR4 ;  /* 0x00000004ff0e7e24 */ /* 0x001fe4000f8e00ff */
[----:B------:R-:W-:-:S07]  /*1310*/  IMAD.U32 R15, RZ, RZ, UR5 ;  /* 0x00000005ff0f7e24 */ /* 0x000fce000f8e00ff */
[----:B------:R-:W-:Y:S05]  /*1320*/  CALL.REL.NOINC `($__internal_0_$__cuda_sm20_div_rn_f64_full) ;  /* 0x00000000009c7944 */ /* 0x000fea0003c00000 */
[----:B------:R-:W-:Y:S02]  /*1330*/  IMAD.MOV.U32 R6, RZ, RZ, R28 ;  /* 0x000000ffff067224 */ /* 0x000fe400078e001c */
[----:B------:R-:W-:-:S07]  /*1340*/  IMAD.MOV.U32 R7, RZ, RZ, R29 ;  /* 0x000000ffff077224 */ /* 0x000fce00078e001d */
.L_x_26:
[----:B------:R-:W-:Y:S05]  /*1350*/  BSYNC.RECONVERGENT B2 ;  /* 0x0000000000027941 */ /* 0x000fea0003800200 */
.L_x_25:
[----:B------:R-:W-:-:S14]  /*1360*/  DSETP.GT.AND P0, PT, R8, R6, PT ;  /* 0x000000060800722a */ /* 0x000fdc0003f04000 */
[----:B------:R-:W-:Y:S02]  /*1370*/  @P0 IMAD.MOV.U32 R8, RZ, RZ, R6 ;  /* 0x000000ffff080224 */ /* 0x000fe400078e0006 */
[----:B------:R-:W-:-:S07]  /*1380*/  @P0 IMAD.MOV.U32 R9, RZ, RZ, R7 ;  /* 0x000000ffff090224 */ /* 0x000fce00078e0007 */
.L_x_16:
[----:B------:R-:W-:Y:S05]  /*1390*/  BSYNC.RECONVERGENT B1 ;  /* 0x0000000000017941 */ /* 0x000fea0003800200 */
.L_x_15:
[----:B------:R-:W0:Y:S01]  /*13a0*/  S2UR UR5, SR_CgaCtaId ;  /* 0x00000000000579c3 */ /* 0x000e220000008800 */
[----:B------:R-:W-:Y:S01]  /*13b0*/  UMOV UR4, 0x400 ;  /* 0x0000040000047882 */ /* 0x000fe20000000000 */
[----:B------:R-:W-:Y:S02]  /*13c0*/  ISETP.GE.U32.AND P1, PT, R4, 0x2, PT ;  /* 0x000000020400780c */ /* 0x000fe40003f26070 */
[----:B------:R-:W-:Y:S01]  /*13d0*/  ISETP.NE.AND P0, PT, R3, RZ, PT ;  /* 0x000000ff0300720c */ /* 0x000fe20003f05270 */
[----:B0-----:R-:W-:-:S06]  /*13e0*/  ULEA UR4, UR5, UR4, 0x18 ;  /* 0x0000000405047291 */ /* 0x001fcc000f8ec0ff */
[----:B------:R-:W-:-:S05]  /*13f0*/  LEA R5, R3, UR4, 0x3 ;  /* 0x0000000403057c11 */ /* 0x000fca000f8e18ff */
[----:B------:R0:W-:Y:S01]  /*1400*/  STS.64 [R5], R8 ;  /* 0x0000000805007388 */ /* 0x0001e20000000a00 */
[----:B------:R-:W-:Y:S06]  /*1410*/  BAR.SYNC.DEFER_BLOCKING 0x0 ;  /* 0x0000000000007b1d */ /* 0x000fec0000010000 */
[----:B------:R-:W-:Y:S05]  /*1420*/  @!P1 BRA `(.L_x_27) ;  /* 0x0000000000389947 */ /* 0x000fea0003800000 */
.L_x_28:
[----:B------:R-:W-:-:S04]  /*1430*/  SHF.R.U32.HI R10, RZ, 0x1, R4 ;  /* 0x00000001ff0a7819 */ /* 0x000fc80000011604 */
[----:B------:R-:W-:-:S13]  /*1440*/  ISETP.GE.U32.AND P1, PT, R3, R10, PT ;  /* 0x0000000a0300720c */ /* 0x000fda0003f26070 */
[----:B------:R-:W-:-:S06]  /*1450*/  @!P1 LEA R6, R10, R5, 0x3 ;  /* 0x000000050a069211 */ /* 0x000fcc00078e18ff */
[----:B------:R-:W1:Y:S02]  /*1460*/  @!P1 LDS.64 R6, [R6] ;  /* 0x0000000006069984 */ /* 0x000e640000000a00 */
[----:B-1----:R-:W-:-:S06]  /*1470*/  @!P1 DSETP.GEU.AND P2, PT, R6, R8, PT ;  /* 0x000000080600922a */ /* 0x002fcc0003f4e000 */
[----:B------:R-:W-:Y:S02]  /*1480*/  @!P1 FSEL R0, R6, R8, !P2 ;  /* 0x0000000806009208 */ /* 0x000fe40005000000 */
[----:B------:R-:W-:-:S03]  /*1490*/  @!P1 FSEL R7, R7, R9, !P2 ;  /* 0x0000000907079208 */ /* 0x000fc60005000000 */
[----:B0-----:R-:W-:Y:S02]  /*14a0*/  @!P1 IMAD.MOV.U32 R8, RZ, RZ, R0 ;  /* 0x000000ffff089224 */ /* 0x001fe400078e0000 */
[----:B------:R-:W-:-:S05]  /*14b0*/  @!P1 IMAD.MOV.U32 R9, RZ, RZ, R7 ;  /* 0x000000ffff099224 */ /* 0x000fca00078e0007 */
[----:B------:R1:W-:Y:S01]  /*14c0*/  @!P1 STS.64 [R5], R8 ;  /* 0x0000000805009388 */ /* 0x0003e20000000a00 */
[----:B------:R-:W-:Y:S01]  /*14d0*/  BAR.SYNC.DEFER_BLOCKING 0x0 ;  /* 0x0000000000007b1d */ /* 0x000fe20000010000 */
[----:B------:R-:W-:Y:S01]  /*14e0*/  ISETP.GT.U32.AND P1, PT, R4, 0x3, PT ;  /* 0x000000030400780c */ /* 0x000fe20003f24070 */
[----:B------:R-:W-:-:S12]  /*14f0*/  IMAD.MOV.U32 R4, RZ, RZ, R10 ;  /* 0x000000ffff047224 */ /* 0x000fd800078e000a */
[----:B-1----:R-:W-:Y:S05]  /*1500*/  @P1 BRA `(.L_x_28) ;  /* 0xfffffffc00c81947 */ /* 0x002fea000383ffff */
.L_x_27:
[----:B------:R-:W-:Y:S05]  /*1510*/  @P0 EXIT ;  /* 0x000000000000094d */ /* 0x000fea0003800000 */
[----:B------:R-:W1:Y:S01]  /*1520*/  S2UR UR5, SR_CgaCtaId ;  /* 0x00000000000579c3 */ /* 0x000e620000008800 */
[----:B------:R-:W-:-:S07]  /*1530*/  UMOV UR4, 0x400 ;  /* 0x0000040000047882 */ /* 0x000fce0000000000 */
[----:B------:R-:W2:Y:S01]  /*1540*/  LDC.64 R6, c[0x0][0x3a0] ;  /* 0x0000e800ff067b82 */ /* 0x000ea20000000a00 */
[----:B-1----:R-:W-:Y:S01]  /*1550*/  ULEA UR4, UR5, UR4, 0x18 ;  /* 0x0000000405047291 */ /* 0x002fe2000f8ec0ff */
[----:B--2---:R-:W-:-:S08]  /*1560*/  IMAD.WIDE.U32 R2, R2, 0x8, R6 ;  /* 0x0000000802027825 */ /* 0x004fd000078e0006 */
[----:B0-----:R-:W0:Y:S04]  /*1570*/  LDS.64 R4, [UR4] ;  /* 0x00000004ff047984 */ /* 0x001e280008000a00 */
[----:B0-----:R-:W-:Y:S01]  /*1580*/  STG.E.64 desc[UR6][R2.64], R4 ;  /* 0x0000000402007986 */ /* 0x001fe2000c101b06 */
[----:B------:R-:W-:Y:S05]  /*1590*/  EXIT ;  /* 0x000000000000794d */ /* 0x000fea0003800000 */
        .weak           $__internal_0_$__cuda_sm20_div_rn_f64_full
        .type           $__internal_0_$__cuda_sm20_div_rn_f64_full,@function
        .size           $__internal_0_$__cuda_sm20_div_rn_f64_full,(.L_x_62 - $__internal_0_$__cuda_sm20_div_rn_f64_full)
$__internal_0_$__cuda_sm20_div_rn_f64_full:
[----:B------:R-:W-:Y:S01]  /*15a0*/  FSETP.GEU.AND P2, PT, |R11|, 1.469367938527859385e-39, PT ;  /* 0x001000000b00780b */ /* 0x000fe20003f4e200 */
[----:B------:R-:W-:Y:S01]  /*15b0*/  IMAD.MOV.U32 R16, RZ, RZ, R10 ;  /* 0x000000ffff107224 */ /* 0x000fe200078e000a */
[C---:B------:R-:W-:Y:S01]  /*15c0*/  FSETP.GEU.AND P0, PT, |R15|.reuse, 1.469367938527859385e-39, PT ;  /* 0x001000000f00780b */ /* 0x040fe20003f0e200 */
[----:B------:R-:W-:Y:S01]  /*15d0*/  IMAD.MOV.U32 R28, RZ, RZ, 0x1 ;  /* 0x00000001ff1c7424 */ /* 0x000fe200078e00ff */
[----:B------:R-:W-:Y:S01]  /*15e0*/  LOP3.LUT R12, R15, 0x800fffff, RZ, 0xc0, !PT ;  /* 0x800fffff0f0c7812 */ /* 0x000fe200078ec0ff */
[----:B------:R-:W-:Y:S01]  /*15f0*/  BSSY.RECONVERGENT B0, `(.L_x_29) ;  /* 0x0000052000007945 */ /* 0x000fe20003800200 */
[----:B------:R-:W-:Y:S02]  /*1600*/  LOP3.LUT R5, R11, 0x7ff00000, RZ, 0xc0, !PT ;  /* 0x7ff000000b057812 */ /* 0x000fe400078ec0ff */
[----:B------:R-:W-:Y:S01]  /*1610*/  LOP3.LUT R13, R12, 0x3ff00000, RZ, 0xfc, !PT ;  /* 0x3ff000000c0d7812 */ /* 0x000fe200078efcff */
[----:B------:R-:W-:Y:S01]  /*1620*/  IMAD.MOV.U32 R12, RZ, RZ, R14 ;  /* 0x000000ffff0c7224 */ /* 0x000fe200078e000e */
[----:B------:R-:W-:-:S03]  /*1630*/  LOP3.LUT R24, R15, 0x7ff00000, RZ, 0xc0, !PT ;  /* 0x7ff000000f187812 */ /* 0x000fc600078ec0ff */
[----:B------:R-:W-:Y:S02]  /*1640*/  @!P2 LOP3.LUT R6, R15, 0x7ff00000, RZ, 0xc0, !PT ;  /* 0x7ff000000f06a812 */ /* 0x000fe400078ec0ff */
[----:B------:R-:W-:Y:S01]  /*1650*/  @!P0 DMUL R12, R14, 8.98846567431157953865e+307 ;  /* 0x7fe000000e0c8828 */ /* 0x000fe20000000000 */
[C---:B------:R-:W-:Y:S02]  /*1660*/  ISETP.GE.U32.AND P1, PT, R5.reuse, R24, PT ;  /* 0x000000180500720c */ /* 0x040fe40003f26070 */
[----:B------:R-:W-:Y:S01]  /*1670*/  @!P2 ISETP.GE.U32.AND P3, PT, R5, R6, PT ;  /* 0x000000060500a20c */ /* 0x000fe20003f66070 */
[----:B------:R-:W-:Y:S02]  /*1680*/  IMAD.MOV.U32 R6, RZ, RZ, 0x1ca00000 ;  /* 0x1ca00000ff067424 */ /* 0x000fe400078e00ff */
[----:B------:R-:W0:Y:S03]  /*1690*/  MUFU.RCP64H R29, R13 ;  /* 0x0000000d001d7308 */ /* 0x000e260000001800 */
[----:B------:R-:W-:-:S02]  /*16a0*/  @!P2 SEL R7, R6, 0x63400000, !P3 ;  /* 0x634000000607a807 */ /* 0x000fc40005800000 */
[----:B------:R-:W-:Y:S02]  /*16b0*/  SEL R17, R6, 0x63400000, !P1 ;  /* 0x6340000006117807 */ /* 0x000fe40004800000 */
[----:B------:R-:W-:Y:S01]  /*16c0*/  @!P2 LOP3.LUT R18, R7, 0x80000000, R11, 0xf8, !PT ;  /* 0x800000000712a812 */ /* 0x000fe200078ef80b */
[----:B------:R-:W-:Y:S01]  /*16d0*/  IMAD.MOV.U32 R7, RZ, RZ, R5 ;  /* 0x000000ffff077224 */ /* 0x000fe200078e0005 */
[----:B------:R-:W-:Y:S02]  /*16e0*/  LOP3.LUT R17, R17, 0x800fffff, R11, 0xf8, !PT ;  /* 0x800fffff11117812 */ /* 0x000fe400078ef80b */
[----:B------:R-:W-:Y:S02]  /*16f0*/  @!P2 LOP3.LUT R19, R18, 0x100000, RZ, 0xfc, !PT ;  /* 0x001000001213a812 */ /* 0x000fe400078efcff */
[----:B------:R-:W-:Y:S02]  /*1700*/  @!P2 MOV R18, RZ ;  /* 0x000000ff0012a202 */ /* 0x000fe40000000f00 */
[----:B------:R-:W-:-:S04]  /*1710*/  @!P0 LOP3.LUT R24, R13, 0x7ff00000, RZ, 0xc0, !PT ;  /* 0x7ff000000d188812 */ /* 0x000fc800078ec0ff */
[----:B------:R-:W-:Y:S02]  /*1720*/  @!P2 DFMA R16, R16, 2, -R18 ;  /* 0x400000001010a82b */ /* 0x000fe40000000812 */
[----:B0-----:R-:W-:-:S08]  /*1730*/  DFMA R18, R28, -R12, 1 ;  /* 0x3ff000001c12742b */ /* 0x001fd0000000080c */
[----:B------:R-:W-:Y:S01]  /*1740*/  DFMA R18, R18, R18, R18 ;  /* 0x000000121212722b */ /* 0x000fe20000000012 */
[----:B------:R-:W-:-:S05]  /*1750*/  @!P2 LOP3.LUT R7, R17, 0x7ff00000, RZ, 0xc0, !PT ;  /* 0x7ff000001107a812 */ /* 0x000fca00078ec0ff */
[----:B------:R-:W-:Y:S02]  /*1760*/  VIADD R25, R7, 0xffffffff ;  /* 0xffffffff07197836 */ /* 0x000fe40000000000 */
[----:B------:R-:W-:-:S03]  /*1770*/  DFMA R18, R28, R18, R28 ;  /* 0x000000121c12722b */ /* 0x000fc6000000001c */
[----:B------:R-:W-:Y:S01]  /*1780*/  ISETP.GT.U32.AND P0, PT, R25, 0x7feffffe, PT ;  /* 0x7feffffe1900780c */ /* 0x000fe20003f04070 */
[----:B------:R-:W-:-:S04]  /*1790*/  VIADD R25, R24, 0xffffffff ;  /* 0xffffffff18197836 */ /* 0x000fc80000000000 */
[----:B------:R-:W-:Y:S01]  /*17a0*/  DFMA R30, R18, -R12, 1 ;  /* 0x3ff00000121e742b */ /* 0x000fe2000000080c */
[----:B------:R-:W-:-:S07]  /*17b0*/  ISETP.GT.U32.OR P0, PT, R25, 0x7feffffe, P0 ;  /* 0x7feffffe1900780c */ /* 0x000fce0000704470 */
[----:B------:R-:W-:-:S08]  /*17c0*/  DFMA R30, R18, R30, R18 ;  /* 0x0000001e121e722b */ /* 0x000fd00000000012 */
[----:B------:R-:W-:-:S08]  /*17d0*/  DMUL R28, R30, R16 ;  /* 0x000000101e1c7228 */ /* 0x000fd00000000000 */
[----:B------:R-:W-:-:S08]  /*17e0*/  DFMA R18, R28, -R12, R16 ;  /* 0x8000000c1c12722b */ /* 0x000fd00000000010 */
[----:B------:R-:W-:Y:S01]  /*17f0*/  DFMA R18, R30, R18, R28 ;  /* 0x000000121e12722b */ /* 0x000fe2000000001c */
[----:B------:R-:W-:Y:S10]  /*1800*/  @P0 BRA `(.L_x_30) ;  /* 0x00000000006c0947 */ /* 0x000ff40003800000 */
[----:B------:R-:W-:-:S04]  /*1810*/  LOP3.LUT R10, R15, 0x7ff00000, RZ, 0xc0, !PT ;  /* 0x7ff000000f0a7812 */ /* 0x000fc800078ec0ff */
[CC--:B------:R-:W-:Y:S02]  /*1820*/  VIADDMNMX R7, R5.reuse, -R10.reuse, 0xb9600000, !PT ;  /* 0xb960000005077446 */ /* 0x0c0fe4000780090a */
[----:B------:R-:W-:Y:S02]  /*1830*/  ISETP.GE.U32.AND P0, PT, R5, R10, PT ;  /* 0x0000000a0500720c */ /* 0x000fe40003f06070 */
[----:B------:R-:W-:Y:S02]  /*1840*/  VIMNMX R5, PT, PT, R7, 0x46a00000, PT ;  /* 0x46a0000007057848 */ /* 0x000fe40003fe0100 */
[----:B------:R-:W-:-:S05]  /*1850*/  SEL R6, R6, 0x63400000, !P0 ;  /* 0x6340000006067807 */ /* 0x000fca0004000000 */
[----:B------:R-:W-:Y:S01]  /*1860*/  IMAD.IADD R5, R5, 0x1, -R6 ;  /* 0x0000000105057824 */ /* 0x000fe200078e0a06 */
[----:B------:R-:W-:-:S03]  /*1870*/  MOV R6, RZ ;  /* 0x000000ff00067202 */ /* 0x000fc60000000f00 */
[----:B------:R-:W-:-:S06]  /*1880*/  VIADD R7, R5, 0x7fe00000 ;  /* 0x7fe0000005077836 */ /* 0x000fcc0000000000 */
[----:B------:R-:W-:-:S10]  /*1890*/  DMUL R28, R18, R6 ;  /* 0x00000006121c7228 */ /* 0x000fd40000000000 */
[----:B------:R-:W-:-:S13]  /*18a0*/  FSETP.GTU.AND P0, PT, |R29|, 1.469367938527859385e-39, PT ;  /* 0x001000001d00780b */ /* 0x000fda0003f0c200 */
[----:B------:R-:W-:Y:S05]  /*18b0*/  @P0 BRA `(.L_x_31) ;  /* 0x0000000000940947 */ /* 0x000fea0003800000 */
[----:B------:R-:W-:Y:S01]  /*18c0*/  DFMA R12, R18, -R12, R16 ;  /* 0x8000000c120c722b */ /* 0x000fe20000000010 */
[----:B------:R-:W-:-:S09]  /*18d0*/  IMAD.MOV.U32 R10, RZ, RZ, RZ ;  /* 0x000000ffff0a7224 */ /* 0x000fd200078e00ff */
[C---:B------:R-:W-:Y:S02]  /*18e0*/  FSETP.NEU.AND P0, PT, R13.reuse, RZ, PT ;  /* 0x000000ff0d00720b */ /* 0x040fe40003f0d000 */
[----:B------:R-:W-:-:S04]  /*18f0*/  LOP3.LUT R15, R13, 0x80000000, R15, 0x48, !PT ;  /* 0x800000000d0f7812 */ /* 0x000fc800078e480f */
[----:B------:R-:W-:-:S07]  /*1900*/  LOP3.LUT R11, R15, R7, RZ, 0xfc, !PT ;  /* 0x000000070f0b7212 */ /* 0x000fce00078efcff */
[----:B------:R-:W-:Y:S05]  /*1910*/  @!P0 BRA `(.L_x_31) ;  /* 0x00000000007c8947 */ /* 0x000fea0003800000 */
[----:B------:R-:W-:Y:S01]  /*1920*/  IMAD.MOV R7, RZ, RZ, -R5 ;  /* 0x000000ffff077224 */ /* 0x000fe200078e0a05 */
[----:B------:R-:W-:Y:S01]  /*1930*/  DMUL.RP R10, R18, R10 ;  /* 0x0000000a120a7228 */ /* 0x000fe20000008000 */
[----:B------:R-:W-:Y:S01]  /*1940*/  IMAD.MOV.U32 R6, RZ, RZ, RZ ;  /* 0x000000ffff067224 */ /* 0x000fe200078e00ff */
[----:B------:R-:W-:-:S05]  /*1950*/  IADD3 R5, PT, PT, -R5, -0x43300000, RZ ;  /* 0xbcd0000005057810 */ /* 0x000fca0007ffe1ff */
[----:B------:R-:W-:-:S03]  /*1960*/  DFMA R6, R28, -R6, R18 ;  /* 0x800000061c06722b */ /* 0x000fc60000000012 */
[----:B------:R-:W-:-:S07]  /*1970*/  LOP3.LUT R15, R11, R15, RZ, 0x3c, !PT ;  /* 0x0000000f0b0f7212 */ /* 0x000fce00078e3cff */
[----:B------:R-:W-:-:S04]  /*1980*/  FSETP.NEU.AND P0, PT, |R7|, R5, PT ;  /* 0x000000050700720b */ /* 0x000fc80003f0d200 */
[----:B------:R-:W-:Y:S02]  /*1990*/  FSEL R28, R10, R28, !P0 ;  /* 0x0000001c0a1c7208 */ /* 0x000fe40004000000 */
[----:B------:R-:W-:Y:S01]  /*19a0*/  FSEL R29, R15, R29, !P0 ;  /* 0x0000001d0f1d7208 */ /* 0x000fe20004000000 */
[----:B------:R-:W-:Y:S06]  /*19b0*/  BRA `(.L_x_31) ;  /* 0x0000000000547947 */ /* 0x000fec0003800000 */
.L_x_30:
[----:B------:R-:W-:-:S14]  /*19c0*/  DSETP.NAN.AND P0, PT, R10, R10, PT ;  /* 0x0000000a0a00722a */ /* 0x000fdc0003f08000 */
[----:B------:R-:W-:Y:S05]  /*19d0*/  @P0 BRA `(.L_x_32) ;  /* 0x0000000000440947 */ /* 0x000fea0003800000 */
[----:B------:R-:W-:-:S14]  /*19e0*/  DSETP.NAN.AND P0, PT, R14, R14, PT ;  /* 0x0000000e0e00722a */ /* 0x000fdc0003f08000 */
[----:B------:R-:W-:Y:S05]  /*19f0*/  @P0 BRA `(.L_x_33) ;  /* 0x0000000000300947 */ /* 0x000fea0003800000 */
[----:B------:R-:W-:Y:S01]  /*1a00*/  ISETP.NE.AND P0, PT, R7, R24, PT ;  /* 0x000000180700720c */ /* 0x000fe20003f05270 */
[----:B------:R-:W-:Y:S02]  /*1a10*/  IMAD.MOV.U32 R28, RZ, RZ, 0x0 ;  /* 0x00000000ff1c7424 */ /* 0x000fe400078e00ff */
[----:B------:R-:W-:-:S10]  /*1a20*/  IMAD.MOV.U32 R29, RZ, RZ, -0x80000 ;  /* 0xfff80000ff1d7424 */ /* 0x000fd400078e00ff */
[----:B------:R-:W-:Y:S05]  /*1a30*/  @!P0 BRA `(.L_x_31) ;  /* 0x0000000000348947 */ /* 0x000fea0003800000 */
[----:B------:R-:W-:Y:S02]  /*1a40*/  ISETP.NE.AND P0, PT, R7, 0x7ff00000, PT ;  /* 0x7ff000000700780c */ /* 0x000fe40003f05270 */
[----:B------:R-:W-:Y:S02]  /*1a50*/  LOP3.LUT R29, R11, 0x80000000, R15, 0x48, !PT ;  /* 0x800000000b1d7812 */ /* 0x000fe400078e480f */
[----:B------:R-:W-:-:S13]  /*1a60*/  ISETP.EQ.OR P0, PT, R24, RZ, !P0 ;  /* 0x000000ff1800720c */ /* 0x000fda0004702670 */
[----:B------:R-:W-:Y:S01]  /*1a70*/  @P0 LOP3.LUT R5, R29, 0x7ff00000, RZ, 0xfc, !PT ;  /* 0x7ff000001d050812 */ /* 0x000fe200078efcff */
[----:B------:R-:W-:Y:S01]  /*1a80*/  @!P0 IMAD.MOV.U32 R28, RZ, RZ, RZ ;  /* 0x000000ffff1c8224 */ /* 0x000fe200078e00ff */
[----:B------:R-:W-:-:S03]  /*1a90*/  @P0 MOV R28, RZ ;  /* 0x000000ff001c0202 */ /* 0x000fc60000000f00 */
[----:B------:R-:W-:Y:S01]  /*1aa0*/  @P0 IMAD.MOV.U32 R29, RZ, RZ, R5 ;  /* 0x000000ffff1d0224 */ /* 0x000fe200078e0005 */
[----:B------:R-:W-:Y:S06]  /*1ab0*/  BRA `(.L_x_31) ;  /* 0x0000000000147947 */ /* 0x000fec0003800000 */
.L_x_33:
[----:B------:R-:W-:Y:S01]  /*1ac0*/  LOP3.LUT R29, R15, 0x80000, RZ, 0xfc, !PT ;  /* 0x000800000f1d7812 */ /* 0x000fe200078efcff */
[----:B------:R-:W-:Y:S01]  /*1ad0*/  IMAD.MOV.U32 R28, RZ, RZ, R14 ;  /* 0x000000ffff1c7224 */ /* 0x000fe200078e000e */
[----:B------:R-:W-:Y:S06]  /*1ae0*/  BRA `(.L_x_31) ;  /* 0x0000000000087947 */ /* 0x000fec0003800000 */
.L_x_32:
[----:B------:R-:W-:Y:S01]  /*1af0*/  LOP3.LUT R29, R11, 0x80000, RZ, 0xfc, !PT ;  /* 0x000800000b1d7812 */ /* 0x000fe200078efcff */
[----:B------:R-:W-:-:S07]  /*1b00*/  IMAD.MOV.U32 R28, RZ, RZ, R10 ;  /* 0x000000ffff1c7224 */ /* 0x000fce00078e000a */
.L_x_31:
[----:B------:R-:W-:Y:S05]  /*1b10*/  BSYNC.RECONVERGENT B0 ;  /* 0x0000000000007941 */ /* 0x000fea0003800200 */
.L_x_29:
[----:B------:R-:W-:Y:S02]  /*1b20*/  IMAD.MOV.U32 R6, RZ, RZ, R0 ;  /* 0x000000ffff067224 */ /* 0x000fe400078e0000 */
[----:B------:R-:W-:-:S04]  /*1b30*/  IMAD.MOV.U32 R7, RZ, RZ, 0x0 ;  /* 0x00000000ff077424 */ /* 0x000fc800078e00ff */
[----:B------:R-:W-:Y:S05]  /*1b40*/  RET.REL.NODEC R6 `(_Z6getCFLPdS_S_S_S_jdd) ;  /* 0xffffffe4062c7950 */ /* 0x000fea0003c3ffff */
.L_x_34:
        /* <DEDUP_REMOVED lines=11> */
.L_x_62:


//--------------------- .text._Z8cudaDdotPdS_S_j  --------------------------
	.section	.text._Z8cudaDdotPdS_S_j,"ax",@progbits
	.align	128
        .global         _Z8cudaDdotPdS_S_j
        .type           _Z8cudaDdotPdS_S_j,@function
        .size           _Z8cudaDdotPdS_S_j,(.L_x_65 - _Z8cudaDdotPdS_S_j)
        .other          _Z8cudaDdotPdS_S_j,@"STO_CUDA_ENTRY STV_DEFAULT"
_Z8cudaDdotPdS_S_j:
.text._Z8cudaDdotPdS_S_j:
        /* <DEDUP_REMOVED lines=11> */
[----:B--2---:R-:W-:Y:S02]  /*00b0*/  IMAD R5, R2, 0x2, R3 ;  /* 0x0000000202057824 */ /* 0x004fe400078e0203 */
[----:B------:R-:W-:-:S03]  /*00c0*/  IMAD.U32 R2, RZ, RZ, UR4 ;  /* 0x00000004ff027e24 */ /* 0x000fc6000f8e00ff */
[C---:B---3--:R-:W-:Y:S02]  /*00d0*/  ISETP.GE.U32.AND P0, PT, R5.reuse, UR5, PT ;  /* 0x0000000505007c0c */ /* 0x048fe4000bf06070 */
[----:B------:R-:W-:-:S04]  /*00e0*/  IADD3 R15, PT, PT, R5, R2, RZ ;  /* 0x00000002050f7210 */ /* 0x000fc80007ffe0ff */
[----:B------:R-:W-:-:S07]  /*00f0*/  ISETP.GE.U32.AND P1, PT, R15, UR5, PT ;  /* 0x000000050f007c0c */ /* 0x000fce000bf26070 */
[----:B-1----:R-:W-:-:S04]  /*0100*/  @!P0 IMAD.WIDE.U32 R6, R5, 0x8, R6 ;  /* 0x0000000805068825 */ /* 0x002fc800078e0006 */
[----:B-----5:R-:W-:Y:S02]  /*0110*/  @!P0 IMAD.WIDE.U32 R8, R5, 0x8, R8 ;  /* 0x0000000805088825 */ /* 0x020fe400078e0008 */
[----:B----4-:R-:W2:Y:S02]  /*0120*/  @!P0 LDG.E.64 R6, desc[UR6][R6.64] ;  /* 0x0000000606068981 */ /* 0x010ea4000c1e1b00 */
[C---:B------:R-:W-:Y:S02]  /*0130*/  @!P1 IMAD.WIDE.U32 R10, R15.reuse, 0x8, R10 ;  /* 0x000000080f0a9825 */ /* 0x040fe400078e000a */
[----:B------:R-:W2:Y:S02]  /*0140*/  @!P0 LDG.E.64 R8, desc[UR6][R8.64] ;  /* 0x0000000608088981 */ /* 0x000ea4000c1e1b00 */
[----:B------:R-:W-:Y:S02]  /*0150*/  @!P1 IMAD.WIDE.U32 R12, R15, 0x8, R12 ;  /* 0x000000080f0c9825 */ /* 0x000fe400078e000c */
[----:B------:R-:W3:Y:S04]  /*0160*/  @!P1 LDG.E.64 R10, desc[UR6][R10.64] ;  /* 0x000000060a0a9981 */ /* 0x000ee8000c1e1b00 */
[----:B------:R-:W3:Y:S01]  /*0170*/  @!P1 LDG.E.64 R12, desc[UR6][R12.64] ;  /* 0x000000060c0c9981 */ /* 0x000ee2000c1e1b00 */
[----:B------:R-:W0:Y:S01]  /*0180*/  S2UR UR5, SR_CgaCtaId ;  /* 0x00000000000579c3 */ /* 0x000e220000008800 */
[----:B------:R-:W-:Y:S01]  /*0190*/  CS2R R4, SRZ ;  /* 0x0000000000047805 */ /* 0x000fe2000001ff00 */
[----:B------:R-:W-:-:S02]  /*01a0*/  UMOV UR4, 0x400 ;  /* 0x0000040000047882 */ /* 0x000fc40000000000 */
[----:B0-----:R-:W-:Y:S01]  /*01b0*/  ULEA UR4, UR5, UR4, 0x18 ;  /* 0x0000000405047291 */ /* 0x001fe2000f8ec0ff */
[----:B--2---:R-:W-:Y:S01]  /*01c0*/  @!P0 DMUL R4, R6, R8 ;  /* 0x0000000806048228 */ /* 0x004fe20000000000 */
[----:B------:R-:W-:-:S04]  /*01d0*/  ISETP.GE.U32.AND P0, PT, R2, 0x2, PT ;  /* 0x000000020200780c */ /* 0x000fc80003f06070 */
[----:B------:R-:W-:-:S03]  /*01e0*/  LEA R9, R3, UR4, 0x3 ;  /* 0x0000000403097c11 */ /* 0x000fc6000f8e18ff */
[----:B---3--:R-:W-:Y:S01]  /*01f0*/  @!P1 DFMA R4, R10, R12, R4 ;  /* 0x0000000c0a04922b */ /* 0x008fe20000000004 */
[----:B------:R-:W-:-:S06]  /*0200*/  ISETP.NE.AND P1, PT, R3, RZ, PT ;  /* 0x000000ff0300720c */ /* 0x000fcc0003f25270 */
[----:B------:R0:W-:Y:S01]  /*0210*/  STS.64 [R9], R4 ;  /* 0x0000000409007388 */ /* 0x0001e20000000a00 */
[----:B------:R-:W-:Y:S06]  /*0220*/  BAR.SYNC.DEFER_BLOCKING 0x0 ;  /* 0x0000000000007b1d */ /* 0x000fec0000010000 */
[----:B------:R-:W-:Y:S05]  /*0230*/  @!P0 BRA `(.L_x_35) ;  /* 0x0000000000288947 */ /* 0x000fea0003800000 */
.L_x_36:
[----:B------:R-:W-:-:S04]  /*0240*/  SHF.R.U32.HI R8, RZ, 0x1, R2 ;  /* 0x00000001ff087819 */ /* 0x000fc80000011602 */
[----:B------:R-:W-:-:S13]  /*0250*/  ISETP.GE.U32.AND P0, PT, R3, R8, PT ;  /* 0x000000080300720c */ /* 0x000fda0003f06070 */
[----:B------:R-:W-:-:S06]  /*0260*/  @!P0 IMAD R6, R8, 0x8, R9 ;  /* 0x0000000808068824 */ /* 0x000fcc00078e0209 */
[----:B------:R-:W0:Y:S02]  /*0270*/  @!P0 LDS.64 R6, [R6] ;  /* 0x0000000006068984 */ /* 0x000e240000000a00 */
[----:B0-----:R-:W-:-:S07]  /*0280*/  @!P0 DADD R4, R4, R6 ;  /* 0x0000000004048229 */ /* 0x001fce0000000006 */
[----:B------:R1:W-:Y:S01]  /*0290*/  @!P0 STS.64 [R9], R4 ;  /* 0x0000000409008388 */ /* 0x0003e20000000a00 */
[----:B------:R-:W-:Y:S01]  /*02a0*/  BAR.SYNC.DEFER_BLOCKING 0x0 ;  /* 0x0000000000007b1d */ /* 0x000fe20000010000 */
[----:B------:R-:W-:Y:S02]  /*02b0*/  ISETP.GT.U32.AND P0, PT, R2, 0x3, PT ;  /* 0x000000030200780c */ /* 0x000fe40003f04070 */
[----:B------:R-:W-:-:S11]  /*02c0*/  MOV R2, R8 ;  /* 0x0000000800027202 */ /* 0x000fd60000000f00 */
[----:B-1----:R-:W-:Y:S05]  /*02d0*/  @P0 BRA `(.L_x_36) ;  /* 0xfffffffc00d80947 */ /* 0x002fea000383ffff */
.L_x_35:
[----:B------:R-:W-:Y:S05]  /*02e0*/  @P1 EXIT ;  /* 0x000000000000194d */ /* 0x000fea0003800000 */
[----:B------:R-:W1:Y:S01]  /*02f0*/  S2UR UR5, SR_CgaCtaId ;  /* 0x00000000000579c3 */ /* 0x000e620000008800 */
[----:B------:R-:W-:-:S07]  /*0300*/  UMOV UR4, 0x400 ;  /* 0x0000040000047882 */ /* 0x000fce0000000000 */
[----:B0-----:R-:W0:Y:S01]  /*0310*/  LDC.64 R4, c[0x0][0x390] ;  /* 0x0000e400ff047b82 */ /* 0x001e220000000a00 */
[----:B-1----:R-:W-:Y:S01]  /*0320*/  ULEA UR4, UR5, UR4, 0x18 ;  /* 0x0000000405047291 */ /* 0x002fe2000f8ec0ff */
[----:B0-----:R-:W-:-:S08]  /*0330*/  IMAD.WIDE.U32 R4, R0, 0x8, R4 ;  /* 0x0000000800047825 */ /* 0x001fd000078e0004 */
[----:B------:R-:W0:Y:S04]  /*0340*/  LDS.64 R2, [UR4] ;  /* 0x00000004ff027984 */ /* 0x000e280008000a00 */
[----:B0-----:R-:W-:Y:S01]  /*0350*/  STG.E.64 desc[UR6][R4.64], R2 ;  /* 0x0000000204007986 */ /* 0x001fe2000c101b06 */
[----:B------:R-:W-:Y:S05]  /*0360*/  EXIT ;  /* 0x000000000000794d */ /* 0x000fea0003800000 */
.L_x_37:
        /* <DEDUP_REMOVED lines=9> */
.L_x_65:


//--------------------- .text._Z10cudaDaxpbyiPdS_dd --------------------------
	.section	.text._Z10cudaDaxpbyiPdS_dd,"ax",@progbits
	.align	128
        .global         _Z10cudaDaxpbyiPdS_dd
        .type           _Z10cudaDaxpbyiPdS_dd,@function
        .size           _Z10cudaDaxpbyiPdS_dd,(.L_x_66 - _Z10cudaDaxpbyiPdS_dd)
        .other          _Z10cudaDaxpbyiPdS_dd,@"STO_CUDA_ENTRY STV_DEFAULT"
_Z10cudaDaxpbyiPdS_dd:
.text._Z10cudaDaxpbyiPdS_dd:
[----:B------:R-:W-:Y:S01]  /*0000*/  LDC R1, c[0x0][0x37c] ;  /* 0x0000df00ff017b82 */ /* 0x000fe20000000800 */
[----:B------:R-:W0:Y:S01]  /*0010*/  S2R R9, SR_CTAID.X ;  /* 0x0000000000097919 */ /* 0x000e220000002500 */
[----:B------:R-:W0:Y:S01]  /*0020*/  LDCU UR4, c[0x0][0x360] ;  /* 0x00006c00ff0477ac */ /* 0x000e220008000800 */
[----:B------:R-:W0:Y:S01]  /*0030*/  S2R R0, SR_TID.X ;  /* 0x0000000000007919 */ /* 0x000e220000002100 */
[----:B------:R-:W1:Y:S01]  /*0040*/  LDCU UR5, c[0x0][0x380] ;  /* 0x00007000ff0577ac */ /* 0x000e620008000800 */
[----:B0-----:R-:W-:-:S05]  /*0050*/  IMAD R9, R9, UR4, R0 ;  /* 0x0000000409097c24 */ /* 0x001fca000f8e0200 */
[----:B-1----:R-:W-:-:S13]  /*0060*/  ISETP.GE.AND P0, PT, R9, UR5, PT ;  /* 0x0000000509007c0c */ /* 0x002fda000bf06270 */
[----:B------:R-:W-:Y:S05]  /*0070*/  @P0 EXIT ;  /* 0x000000000000094d */ /* 0x000fea0003800000 */
[----:B------:R-:W0:Y:S01]  /*0080*/  LDC.64 R4, c[0x0][0x388] ;  /* 0x0000e200ff047b82 */ /* 0x000e220000000a00 */
[----:B------:R-:W1:Y:S01]  /*0090*/  LDCU.64 UR4, c[0x0][0x358] ;  /* 0x00006b00ff0477ac */ /* 0x000e620008000a00 */
[----:B------:R-:W2:Y:S06]  /*00a0*/  LDCU.64 UR6, c[0x0][0x3a0] ;  /* 0x00007400ff0677ac */ /* 0x000eac0008000a00 */
[----:B------:R-:W3:Y:S01]  /*00b0*/  LDC.64 R2, c[0x0][0x390] ;  /* 0x0000e400ff027b82 */ /* 0x000ee20000000a00 */
[----:B0-----:R-:W-:-:S05]  /*00c0*/  IMAD.WIDE R4, R9, 0x8, R4 ;  /* 0x0000000809047825 */ /* 0x001fca00078e0204 */
[----:B-1----:R-:W2:Y:S01]  /*00d0*/  LDG.E.64 R6, desc[UR4][R4.64] ;  /* 0x0000000404067981 */ /* 0x002ea2000c1e1b00 */
[----:B---3--:R-:W-:Y:S02]  /*00e0*/  IMAD.WIDE R2, R9, 0x8, R2 ;  /* 0x0000000809027825 */ /* 0x008fe400078e0202 */
[----:B------:R-:W0:Y:S04]  /*00f0*/  LDC.64 R8, c[0x0][0x398] ;  /* 0x0000e600ff087b82 */ /* 0x000e280000000a00 */
[----:B------:R-:W0:Y:S01]  /*0100*/  LDG.E.64 R2, desc[UR4][R2.64] ;  /* 0x0000000402027981 */ /* 0x000e22000c1e1b00 */
[----:B--2---:R-:W-:-:S08]  /*0110*/  DMUL R6, R6, UR6 ;  /* 0x0000000606067c28 */ /* 0x004fd00008000000 */
[----:B0-----:R-:W-:-:S07]  /*0120*/  DFMA R6, R2, R8, R6 ;  /* 0x000000080206722b */ /* 0x001fce0000000006 */
[----:B------:R-:W-:Y:S01]  /*0130*/  STG.E.64 desc[UR4][R4.64], R6 ;  /* 0x0000000604007986 */ /* 0x000fe2000c101b04 */
[----:B------:R-:W-:Y:S05]  /*0140*/  EXIT ;  /* 0x000000000000794d */ /* 0x000fea0003800000 */
.L_x_38:
        /* <DEDUP_REMOVED lines=11> */
.L_x_66:


//--------------------- .text._Z9cudaDaxpyiPdS_d  --------------------------
	.section	.text._Z9cudaDaxpyiPdS_d,"ax",@progbits
	.align	128
        .global         _Z9cudaDaxpyiPdS_d
        .type           _Z9cudaDaxpyiPdS_d,@function
        .size           _Z9cudaDaxpyiPdS_d,(.L_x_67 - _Z9cudaDaxpyiPdS_d)
        .other          _Z9cudaDaxpyiPdS_d,@"STO_CUDA_ENTRY STV_DEFAULT"
_Z9cudaDaxpyiPdS_d:
.text._Z9cudaDaxpyiPdS_d:
        /* <DEDUP_REMOVED lines=9> */
[----:B------:R-:W1:Y:S07]  /*0090*/  LDCU.64 UR4, c[0x0][0x358] ;  /* 0x00006b00ff0477ac */ /* 0x000e6e0008000a00 */
[----:B------:R-:W2:Y:S08]  /*00a0*/  LDC.64 R4, c[0x0][0x388] ;  /* 0x0000e200ff047b82 */ /* 0x000eb00000000a00 */
[----:B------:R-:W3:Y:S01]  /*00b0*/  LDC.64 R8, c[0x0][0x398] ;  /* 0x0000e600ff087b82 */ /* 0x000ee20000000a00 */
[----:B0-----:R-:W-:-:S06]  /*00c0*/  IMAD.WIDE R2, R7, 0x8, R2 ;  /* 0x0000000807027825 */ /* 0x001fcc00078e0202 */
[----:B-1----:R-:W3:Y:S01]  /*00d0*/  LDG.E.64 R2, desc[UR4][R2.64] ;  /* 0x0000000402027981 */ /* 0x002ee2000c1e1b00 */
[----:B--2---:R-:W-:-:S05]  /*00e0*/  IMAD.WIDE R4, R7, 0x8, R4 ;  /* 0x0000000807047825 */ /* 0x004fca00078e0204 */
[----:B------:R-:W3:Y:S02]  /*00f0*/  LDG.E.64 R6, desc[UR4][R4.64] ;  /* 0x0000000404067981 */ /* 0x000ee4000c1e1b00 */
[----:B---3--:R-:W-:-:S07]  /*0100*/  DFMA R6, R2, R8, R6 ;  /* 0x000000080206722b */ /* 0x008fce0000000006 */
[----:B------:R-:W-:Y:S01]  /*0110*/  STG.E.64 desc[UR4][R4.64], R6 ;  /* 0x0000000604007986 */ /* 0x000fe2000c101b04 */
[----:B------:R-:W-:Y:S05]  /*0120*/  EXIT ;  /* 0x000000000000794d */ /* 0x000fea0003800000 */
.L_x_39:
        /* <DEDUP_REMOVED lines=13> */
.L_x_67:


//--------------------- .text._Z14cudaDcsrspmvabiPiS_PdS0_S0_dd --------------------------
	.section	.text._Z14cudaDcsrspmvabiPiS_PdS0_S0_dd,"ax",@progbits
	.align	128
        .global         _Z14cudaDcsrspmvabiPiS_PdS0_S0_dd
        .type           _Z14cudaDcsrspmvabiPiS_PdS0_S0_dd,@function
        .size           _Z14cudaDcsrspmvabiPiS_PdS0_S0_dd,(.L_x_68 - _Z14cudaDcsrspmvabiPiS_PdS0_S0_dd)
        .other          _Z14cudaDcsrspmvabiPiS_PdS0_S0_dd,@"STO_CUDA_ENTRY STV_DEFAULT"
_Z14cudaDcsrspmvabiPiS_PdS0_S0_dd:
.text._Z14cudaDcsrspmvabiPiS_PdS0_S0_dd:
        /* <DEDUP_REMOVED lines=10> */
[----:B0-----:R-:W-:-:S05]  /*00a0*/  IMAD.WIDE R2, R0, 0x4, R2 ;  /* 0x0000000400027825 */ /* 0x001fca00078e0202 */
[----:B-1----:R-:W2:Y:S04]  /*00b0*/  LDG.E R4, desc[UR4][R2.64] ;  /* 0x0000000402047981 */ /* 0x002ea8000c1e1900 */
[----:B------:R-:W2:Y:S01]  /*00c0*/  LDG.E R5, desc[UR4][R2.64+0x4] ;  /* 0x0000040402057981 */ /* 0x000ea2000c1e1900 */
[----:B------:R-:W-:Y:S01]  /*00d0*/  BSSY.RECONVERGENT B0, `(.L_x_40) ;  /* 0x00000d2000007945 */ /* 0x000fe20003800200 */
[----:B------:R-:W-:Y:S02]  /*00e0*/  CS2R R26, SRZ ;  /* 0x00000000001a7805 */ /* 0x000fe4000001ff00 */
[----:B--2---:R-:W-:-:S13]  /*00f0*/  ISETP.GE.AND P0, PT, R4, R5, PT ;  /* 0x000000050400720c */ /* 0x004fda0003f06270 */
[----:B------:R-:W-:Y:S05]  /*0100*/  @P0 BRA `(.L_x_41) ;  /* 0x0000000c00380947 */ /* 0x000fea0003800000 */
[----:B------:R-:W-:Y:S01]  /*0110*/  MOV R2, R4 ;  /* 0x0000000400027202 */ /* 0x000fe20000000f00 */
[----:B------:R-:W-:Y:S01]  /*0120*/  BSSY.RECONVERGENT B1, `(.L_x_42) ;  /* 0x0000066000017945 */ /* 0x000fe20003800200 */
[----:B------:R-:W-:Y:S02]  /*0130*/  CS2R R26, SRZ ;  /* 0x00000000001a7805 */ /* 0x000fe4000001ff00 */
[CC--:B------:R-:W-:Y:S02]  /*0140*/  IADD3 R3, PT, PT, -R5.reuse, R2.reuse, RZ ;  /* 0x0000000205037210 */ /* 0x0c0fe40007ffe1ff */
[----:B------:R-:W-:Y:S02]  /*0150*/  IADD3 R4, PT, PT, R5, -R2, RZ ;  /* 0x8000000205047210 */ /* 0x000fe40007ffe0ff */
[----:B------:R-:W-:Y:S02]  /*0160*/  ISETP.GT.U32.AND P1, PT, R3, -0x10, PT ;  /* 0xfffffff00300780c */ /* 0x000fe40003f24070 */
[----:B------:R-:W-:-:S04]  /*0170*/  LOP3.LUT R5, R4, 0xf, RZ, 0xc0, !PT ;  /* 0x0000000f04057812 */ /* 0x000fc800078ec0ff */
[----:B------:R-:W-:-:S07]  /*0180*/  ISETP.NE.AND P0, PT, R5, RZ, PT ;  /* 0x000000ff0500720c */ /* 0x000fce0003f05270 */
[----:B------:R-:W-:Y:S06]  /*0190*/  @P1 BRA `(.L_x_43) ;  /* 0x0000000400781947 */ /* 0x000fec0003800000 */
[----:B------:R-:W0:Y:S01]  /*01a0*/  LDC.64 R6, c[0x0][0x390] ;  /* 0x0000e400ff067b82 */ /* 0x000e220000000a00 */
[----:B------:R-:W-:Y:S02]  /*01b0*/  LOP3.LUT R3, R4, 0xfffffff0, RZ, 0xc0, !PT ;  /* 0xfffffff004037812 */ /* 0x000fe400078ec0ff */
[----:B------:R-:W-:Y:S02]  /*01c0*/  CS2R R26, SRZ ;  /* 0x00000000001a7805 */ /* 0x000fe4000001ff00 */
[----:B------:R-:W-:Y:S02]  /*01d0*/  IADD3 R3, PT, PT, -R3, RZ, RZ ;  /* 0x000000ff03037210 */ /* 0x000fe40007ffe1ff */
[----:B0-----:R-:W-:-:S04]  /*01e0*/  IADD3 R6, P1, PT, R6, 0x20, RZ ;  /* 0x0000002006067810 */ /* 0x001fc80007f3e0ff */
[----:B------:R-:W-:-:S09]  /*01f0*/  IADD3.X R7, PT, PT, RZ, R7, RZ, P1, !PT ;  /* 0x00000007ff077210 */ /* 0x000fd20000ffe4ff */
.L_x_44:
[C---:B------:R-:W-:Y:S01]  /*0200*/  IMAD.WIDE R12, R2.reuse, 0x4, R6 ;  /* 0x00000004020c7825 */ /* 0x040fe200078e0206 */
[----:B------:R-:W0:Y:S04]  /*0210*/  LDC.64 R8, c[0x0][0x398] ;  /* 0x0000e600ff087b82 */ /* 0x000e280000000a00 */
[----:B------:R-:W2:Y:S04]  /*0220*/  LDG.E R23, desc[UR4][R12.64+-0x20] ;  /* 0xffffe0040c177981 */ /* 0x000ea8000c1e1900 */
[----:B------:R-:W2:Y:S01]  /*0230*/  LDC.64 R10, c[0x0][0x3a0] ;  /* 0x0000e800ff0a7b82 */ /* 0x000ea20000000a00 */
[----:B------:R-:W3:Y:S04]  /*0240*/  LDG.E R15, desc[UR4][R12.64+-0x1c] ;  /* 0xffffe4040c0f7981 */ /* 0x000ee8000c1e1900 */
[----:B------:R-:W4:Y:S04]  /*0250*/  LDG.E R25, desc[UR4][R12.64+-0x18] ;  /* 0xffffe8040c197981 */ /* 0x000f28000c1e1900 */
[----:B------:R-:W5:Y:S01]  /*0260*/  LDG.E R29, desc[UR4][R12.64+-0x10] ;  /* 0xfffff0040c1d7981 */ /* 0x000f62000c1e1900 */
[----:B0-----:R-:W-:-:S05]  /*0270*/  IMAD.WIDE R8, R2, 0x8, R8 ;  /* 0x0000000802087825 */ /* 0x001fca00078e0208 */
[----:B------:R-:W4:Y:S04]  /*0280*/  LDG.E.64 R18, desc[UR4][R8.64] ;  /* 0x0000000408127981 */ /* 0x000f28000c1e1b00 */
[----:B------:R-:W4:Y:S01]  /*0290*/  LDG.E.64 R16, desc[UR4][R8.64+0x8] ;  /* 0x0000080408107981 */ /* 0x000f22000c1e1b00 */
[----:B--2---:R-:W-:-:S05]  /*02a0*/  IMAD.WIDE R22, R23, 0x8, R10 ;  /* 0x0000000817167825 */ /* 0x004fca00078e020a */
[----:B------:R-:W4:Y:S01]  /*02b0*/  LDG.E.64 R20, desc[UR4][R22.64] ;  /* 0x0000000416147981 */ /* 0x000f22000c1e1b00 */
[----:B---3--:R-:W-:-:S06]  /*02c0*/  IMAD.WIDE R14, R15, 0x8, R10 ;  /* 0x000000080f0e7825 */ /* 0x008fcc00078e020a */
[----:B------:R-:W2:Y:S01]  /*02d0*/  LDG.E.64 R14, desc[UR4][R14.64] ;  /* 0x000000040e0e7981 */ /* 0x000ea2000c1e1b00 */
[----:B-----5:R-:W-:-:S03]  /*02e0*/  IMAD.WIDE R28, R29, 0x8, R10 ;  /* 0x000000081d1c7825 */ /* 0x020fc600078e020a */
[----:B------:R-:W3:Y:S01]  /*02f0*/  LDG.E.64 R22, desc[UR4][R8.64+0x18] ;  /* 0x0000180408167981 */ /* 0x000ee2000c1e1b00 */
[----:B----4-:R-:W-:Y:S01]  /*0300*/  DFMA R26, R18, R20, R26 ;  /* 0x00000014121a722b */ /* 0x010fe2000000001a */
[----:B------:R-:W-:Y:S02]  /*0310*/  IMAD.WIDE R18, R25, 0x8, R10 ;  /* 0x0000000819127825 */ /* 0x000fe400078e020a */
[----:B------:R-:W4:Y:S04]  /*0320*/  LDG.E.64 R20, desc[UR4][R8.64+0x10] ;  /* 0x0000100408147981 */ /* 0x000f28000c1e1b00 */
[----:B------:R-:W5:Y:S04]  /*0330*/  LDG.E R25, desc[UR4][R12.64+-0x14] ;  /* 0xffffec040c197981 */ /* 0x000f68000c1e1900 */
[----:B------:R-:W4:Y:S01]  /*0340*/  LDG.E.64 R18, desc[UR4][R18.64] ;  /* 0x0000000412127981 */ /* 0x000f22000c1e1b00 */
[----:B--2---:R-:W-:-:S03]  /*0350*/  DFMA R26, R16, R14, R26 ;  /* 0x0000000e101a722b */ /* 0x004fc6000000001a */
[----:B------:R-:W2:Y:S01]  /*0360*/  LDG.E.64 R14, desc[UR4][R8.64+0x20] ;  /* 0x00002004080e7981 */ /* 0x000ea2000c1e1b00 */
[----:B-----5:R-:W-:-:S03]  /*0370*/  IMAD.WIDE R16, R25, 0x8, R10 ;  /* 0x0000000819107825 */ /* 0x020fc600078e020a */
[----:B------:R-:W5:Y:S04]  /*0380*/  LDG.E R25, desc[UR4][R12.64+-0xc] ;  /* 0xfffff4040c197981 */ /* 0x000f68000c1e1900 */
[----:B------:R-:W3:Y:S01]  /*0390*/  LDG.E.64 R16, desc[UR4][R16.64] ;  /* 0x0000000410107981 */ /* 0x000ee2000c1e1b00 */
[----:B----4-:R-:W-:-:S03]  /*03a0*/  DFMA R20, R20, R18, R26 ;  /* 0x000000121414722b */ /* 0x010fc6000000001a */
[----:B------:R-:W2:Y:S04]  /*03b0*/  LDG.E.64 R18, desc[UR4][R28.64] ;  /* 0x000000041c127981 */ /* 0x000ea8000c1e1b00 */
[----:B------:R-:W4:Y:S04]  /*03c0*/  LDG.E R27, desc[UR4][R12.64+-0x8] ;  /* 0xfffff8040c1b7981 */ /* 0x000f28000c1e1900 */
[----:B------:R-:W4:Y:S04]  /*03d0*/  LDG.E R26, desc[UR4][R12.64+-0x4] ;  /* 0xfffffc040c1a7981 */ /* 0x000f28000c1e1900 */
[----:B------:R-:W4:Y:S01]  /*03e0*/  LDG.E R29, desc[UR4][R12.64+0x4] ;  /* 0x000004040c1d7981 */ /* 0x000f22000c1e1900 */
[----:B-----5:R-:W-:Y:S01]  /*03f0*/  IMAD.WIDE R24, R25, 0x8, R10 ;  /* 0x0000000819187825 */ /* 0x020fe200078e020a */
[----:B---3--:R-:W-:-:S02]  /*0400*/  DFMA R22, R22, R16, R20 ;  /* 0x000000101616722b */ /* 0x008fc40000000014 */
[----:B------:R-:W3:Y:S04]  /*0410*/  LDG.E.64 R16, desc[UR4][R8.64+0x28] ;  /* 0x0000280408107981 */ /* 0x000ee8000c1e1b00 */
[----:B------:R-:W3:Y:S02]  /*0420*/  LDG.E.64 R20, desc[UR4][R24.64] ;  /* 0x0000000418147981 */ /* 0x000ee4000c1e1b00 */
[----:B--2---:R-:W-:Y:S01]  /*0430*/  DFMA R22, R14, R18, R22 ;  /* 0x000000120e16722b */ /* 0x004fe20000000016 */
[--C-:B----4-:R-:W-:Y:S01]  /*0440*/  IMAD.WIDE R14, R27, 0x8, R10.reuse ;  /* 0x000000081b0e7825 */ /* 0x110fe200078e020a */
[----:B------:R-:W2:Y:S04]  /*0450*/  LDG.E.64 R18, desc[UR4][R8.64+0x30] ;  /* 0x0000300408127981 */ /* 0x000ea8000c1e1b00 */
[----:B------:R-:W4:Y:S04]  /*0460*/  LDG.E R27, desc[UR4][R12.64] ;  /* 0x000000040c1b7981 */ /* 0x000f28000c1e1900 */
[----:B------:R-:W2:Y:S04]  /*0470*/  LDG.E.64 R14, desc[UR4][R14.64] ;  /* 0x000000040e0e7981 */ /* 0x000ea8000c1e1b00 */
[----:B------:R-:W5:Y:S01]  /*0480*/  LDG.E R25, desc[UR4][R12.64+0x8] ;  /* 0x000008040c197981 */ /* 0x000f62000c1e1900 */
[----:B---3--:R-:W-:Y:S01]  /*0490*/  DFMA R20, R16, R20, R22 ;  /* 0x000000141014722b */ /* 0x008fe20000000016 */
[----:B------:R-:W-:-:S06]  /*04a0*/  IMAD.WIDE R16, R26, 0x8, R10 ;  /* 0x000000081a107825 */ /* 0x000fcc00078e020a */
[----:B------:R-:W3:Y:S01]  /*04b0*/  LDG.E.64 R16, desc[UR4][R16.64] ;  /* 0x0000000410107981 */ /* 0x000ee2000c1e1b00 */
[----:B--2---:R-:W-:-:S03]  /*04c0*/  DFMA R18, R18, R14, R20 ;  /* 0x0000000e1212722b */ /* 0x004fc60000000014 */
[----:B------:R-:W3:Y:S01]  /*04d0*/  LDG.E.64 R20, desc[UR4][R8.64+0x38] ;  /* 0x0000380408147981 */ /* 0x000ee2000c1e1b00 */
[----:B----4-:R-:W-:-:S03]  /*04e0*/  IMAD.WIDE R26, R27, 0x8, R10 ;  /* 0x000000081b1a7825 */ /* 0x010fc600078e020a */
[----:B------:R-:W2:Y:S04]  /*04f0*/  LDG.E.64 R14, desc[UR4][R8.64+0x40] ;  /* 0x00004004080e7981 */ /* 0x000ea8000c1e1b00 */
[----:B------:R-:W2:Y:S04]  /*0500*/  LDG.E.64 R22, desc[UR4][R26.64] ;  /* 0x000000041a167981 */ /* 0x000ea8000c1e1b00 */
[----:B------:R-:W4:Y:S01]  /*0510*/  LDG.E R27, desc[UR4][R12.64+0x10] ;  /* 0x000010040c1b7981 */ /* 0x000f22000c1e1900 */
[----:B---3--:R-:W-:Y:S01]  /*0520*/  DFMA R20, R20, R16, R18 ;  /* 0x000000101414722b */ /* 0x008fe20000000012 */
[----:B------:R-:W-:-:S02]  /*0530*/  IMAD.WIDE R18, R29, 0x8, R10 ;  /* 0x000000081d127825 */ /* 0x000fc400078e020a */
[----:B------:R-:W3:Y:S02]  /*0540*/  LDG.E.64 R16, desc[UR4][R8.64+0x48] ;  /* 0x0000480408107981 */ /* 0x000ee4000c1e1b00 */
[----:B-----5:R-:W-:Y:S02]  /*0550*/  IMAD.WIDE R28, R25, 0x8, R10 ;  /* 0x00000008191c7825 */ /* 0x020fe400078e020a */
[----:B------:R-:W3:Y:S04]  /*0560*/  LDG.E.64 R18, desc[UR4][R18.64] ;  /* 0x0000000412127981 */ /* 0x000ee8000c1e1b00 */
[----:B------:R-:W5:Y:S01]  /*0570*/  LDG.E R25, desc[UR4][R12.64+0xc] ;  /* 0x00000c040c197981 */ /* 0x000f62000c1e1900 */
[----:B--2---:R-:W-:-:S03]  /*0580*/  DFMA R20, R14, R22, R20 ;  /* 0x000000160e14722b */ /* 0x004fc60000000014 */
[----:B------:R-:W2:Y:S04]  /*0590*/  LDG.E.64 R14, desc[UR4][R8.64+0x50] ;  /* 0x00005004080e7981 */ /* 0x000ea8000c1e1b00 */
[----:B------:R-:W2:Y:S04]  /*05a0*/  LDG.E.64 R22, desc[UR4][R28.64] ;  /* 0x000000041c167981 */ /* 0x000ea8000c1e1b00 */
[----:B------:R-:W4:Y:S01]  /*05b0*/  LDG.E R29, desc[UR4][R12.64+0x1c] ;  /* 0x00001c040c1d7981 */ /* 0x000f22000c1e1900 */
[----:B---3--:R-:W-:-:S03]  /*05c0*/  DFMA R16, R16, R18, R20 ;  /* 0x000000121010722b */ /* 0x008fc60000000014 */
[----:B------:R-:W3:Y:S01]  /*05d0*/  LDG.E.64 R18, desc[UR4][R8.64+0x58] ;  /* 0x0000580408127981 */ /* 0x000ee2000c1e1b00 */
[----:B-----5:R-:W-:-:S03]  /*05e0*/  IMAD.WIDE R20, R25, 0x8, R10 ;  /* 0x0000000819147825 */ /* 0x020fc600078e020a */
[----:B------:R-:W5:Y:S04]  /*05f0*/  LDG.E R25, desc[UR4][R12.64+0x14] ;  /* 0x000014040c197981 */ /* 0x000f68000c1e1900 */
[----:B------:R-:W3:Y:S01]  /*0600*/  LDG.E.64 R20, desc[UR4][R20.64] ;  /* 0x0000000414147981 */ /* 0x000ee2000c1e1b00 */
[----:B--2---:R-:W-:Y:S01]  /*0610*/  DFMA R22, R14, R22, R16 ;  /* 0x000000160e16722b */ /* 0x004fe20000000010 */
[--C-:B----4-:R-:W-:Y:S02]  /*0620*/  IMAD.WIDE R14, R27, 0x8, R10.reuse ;  /* 0x000000081b0e7825 */ /* 0x110fe400078e020a */
[----:B------:R-:W2:Y:S04]  /*0630*/  LDG.E.64 R16, desc[UR4][R8.64+0x60] ;  /* 0x0000600408107981 */ /* 0x000ea8000c1e1b00 */
[----:B------:R-:W4:Y:S04]  /*0640*/  LDG.E R27, desc[UR4][R12.64+0x18] ;  /* 0x000018040c1b7981 */ /* 0x000f28000c1e1900 */
[----:B------:R-:W2:Y:S01]  /*0650*/  LDG.E.64 R14, desc[UR4][R14.64] ;  /* 0x000000040e0e7981 */ /* 0x000ea2000c1e1b00 */
[----:B-----5:R-:W-:Y:S01]  /*0660*/  IMAD.WIDE R24, R25, 0x8, R10 ;  /* 0x0000000819187825 */ /* 0x020fe200078e020a */
[----:B---3--:R-:W-:-:S02]  /*0670*/  DFMA R18, R18, R20, R22 ;  /* 0x000000141212722b */ /* 0x008fc40000000016 */
[----:B------:R-:W3:Y:S04]  /*0680*/  LDG.E.64 R20, desc[UR4][R8.64+0x68] ;  /* 0x0000680408147981 */ /* 0x000ee8000c1e1b00 */
[----:B------:R-:W3:Y:S01]  /*0690*/  LDG.E.64 R24, desc[UR4][R24.64] ;  /* 0x0000000418187981 */ /* 0x000ee2000c1e1b00 */
[----:B----4-:R-:W-:-:S03]  /*06a0*/  IMAD.WIDE R22, R27, 0x8, R10 ;  /* 0x000000081b167825 */ /* 0x010fc600078e020a */
[----:B------:R-:W4:Y:S01]  /*06b0*/  LDG.E.64 R26, desc[UR4][R8.64+0x78] ;  /* 0x00007804081a7981 */ /* 0x000f22000c1e1b00 */
[----:B--2---:R-:W-:-:S03]  /*06c0*/  DFMA R16, R16, R14, R18 ;  /* 0x0000000e1010722b */ /* 0x004fc60000000012 */
[----:B------:R-:W2:Y:S01]  /*06d0*/  LDG.E.64 R18, desc[UR4][R8.64+0x70] ;  /* 0x0000700408127981 */ /* 0x000ea2000c1e1b00 */
[----:B------:R-:W-:-:S03]  /*06e0*/  IMAD.WIDE R10, R29, 0x8, R10 ;  /* 0x000000081d0a7825 */ /* 0x000fc600078e020a */
[----:B------:R-:W2:Y:S04]  /*06f0*/  LDG.E.64 R22, desc[UR4][R22.64] ;  /* 0x0000000416167981 */ /* 0x000ea8000c1e1b00 */
[----:B------:R-:W4:Y:S01]  /*0700*/  LDG.E.64 R10, desc[UR4][R10.64] ;  /* 0x000000040a0a7981 */ /* 0x000f22000c1e1b00 */
[----:B------:R-:W-:-:S04]  /*0710*/  IADD3 R3, PT, PT, R3, 0x10, RZ ;  /* 0x0000001003037810 */ /* 0x000fc80007ffe0ff */
[----:B------:R-:W-:Y:S02]  /*0720*/  ISETP.NE.AND P1, PT, R3, RZ, PT ;  /* 0x000000ff0300720c */ /* 0x000fe40003f25270 */
[----:B------:R-:W-:Y:S01]  /*0730*/  IADD3 R2, PT, PT, R2, 0x10, RZ ;  /* 0x0000001002027810 */ /* 0x000fe20007ffe0ff */
[----:B---3--:R-:W-:-:S08]  /*0740*/  DFMA R16, R20, R24, R16 ;  /* 0x000000181410722b */ /* 0x008fd00000000010 */
[----:B--2---:R-:W-:-:S08]  /*0750*/  DFMA R16, R18, R22, R16 ;  /* 0x000000161210722b */ /* 0x004fd00000000010 */
[----:B----4-:R-:W-:Y:S01]  /*0760*/  DFMA R26, R26, R10, R16 ;  /* 0x0000000a1a1a722b */ /* 0x010fe20000000010 */
[----:B------:R-:W-:Y:S10]  /*0770*/  @P1 BRA `(.L_x_44) ;  /* 0xfffffff800a01947 */ /* 0x000ff4000383ffff */
.L_x_43:
[----:B------:R-:W-:Y:S05]  /*0780*/  BSYNC.RECONVERGENT B1 ;  /* 0x0000000000017941 */ /* 0x000fea0003800200 */
.L_x_42:
[----:B------:R-:W-:Y:S05]  /*0790*/  @!P0 BRA `(.L_x_41) ;  /* 0x0000000400948947 */ /* 0x000fea0003800000 */
[----:B------:R-:W-:Y:S01]  /*07a0*/  ISETP.GE.U32.AND P0, PT, R5, 0x8, PT ;  /* 0x000000080500780c */ /* 0x000fe20003f06070 */
[----:B------:R-:W-:Y:S01]  /*07b0*/  BSSY.RECONVERGENT B1, `(.L_x_45) ;  /* 0x0000032000017945 */ /* 0x000fe20003800200 */
[----:B------:R-:W-:-:S04]  /*07c0*/  LOP3.LUT R3, R4, 0x7, RZ, 0xc0, !PT ;  /* 0x0000000704037812 */ /* 0x000fc800078ec0ff */
[----:B------:R-:W-:-:S07]  /*07d0*/  ISETP.NE.AND P1, PT, R3, RZ, PT ;  /* 0x000000ff0300720c */ /* 0x000fce0003f25270 */
[----:B------:R-:W-:Y:S06]  /*07e0*/  @!P0 BRA `(.L_x_46) ;  /* 0x0000000000b88947 */ /* 0x000fec0003800000 */
[----:B------:R-:W0:Y:S08]  /*07f0*/  LDC.64 R28, c[0x0][0x390] ;  /* 0x0000e400ff1c7b82 */ /* 0x000e300000000a00 */
[----:B------:R-:W1:Y:S08]  /*0800*/  LDC.64 R6, c[0x0][0x398] ;  /* 0x0000e600ff067b82 */ /* 0x000e700000000a00 */
[----:B------:R-:W2:Y:S01]  /*0810*/  LDC.64 R8, c[0x0][0x3a0] ;  /* 0x0000e800ff087b82 */ /* 0x000ea20000000a00 */
[----:B0-----:R-:W-:-:S05]  /*0820*/  IMAD.WIDE R28, R2, 0x4, R28 ;  /* 0x00000004021c7825 */ /* 0x001fca00078e021c */
[----:B------:R-:W2:Y:S04]  /*0830*/  LDG.E R25, desc[UR4][R28.64] ;  /* 0x000000041c197981 */ /* 0x000ea8000c1e1900 */
[----:B------:R-:W3:Y:S01]  /*0840*/  LDG.E R23, desc[UR4][R28.64+0x4] ;  /* 0x000004041c177981 */ /* 0x000ee2000c1e1900 */
[----:B-1----:R-:W-:-:S03]  /*0850*/  IMAD.WIDE R6, R2, 0x8, R6 ;  /* 0x0000000802067825 */ /* 0x002fc600078e0206 */
[----:B------:R-:W4:Y:S04]  /*0860*/  LDG.E R21, desc[UR4][R28.64+0x8] ;  /* 0x000008041c157981 */ /* 0x000f28000c1e1900 */
[----:B------:R-:W5:Y:S04]  /*0870*/  LDG.E.64 R16, desc[UR4][R6.64] ;  /* 0x0000000406107981 */ /* 0x000f68000c1e1b00 */
[----:B------:R-:W5:Y:S04]  /*0880*/  LDG.E R11, desc[UR4][R28.64+0xc] ;  /* 0x00000c041c0b7981 */ /* 0x000f68000c1e1900 */
[----:B------:R-:W5:Y:S04]  /*0890*/  LDG.E.64 R12, desc[UR4][R6.64+0x8] ;  /* 0x00000804060c7981 */ /* 0x000f68000c1e1b00 */
[----:B------:R-:W5:Y:S04]  /*08a0*/  LDG.E R15, desc[UR4][R28.64+0x10] ;  /* 0x000010041c0f7981 */ /* 0x000f68000c1e1900 */
[----:B------:R-:W5:Y:S01]  /*08b0*/  LDG.E R5, desc[UR4][R28.64+0x1c] ;  /* 0x00001c041c057981 */ /* 0x000f62000c1e1900 */
[----:B--2---:R-:W-:-:S05]  /*08c0*/  IMAD.WIDE R24, R25, 0x8, R8 ;  /* 0x0000000819187825 */ /* 0x004fca00078e0208 */
[----:B------:R-:W2:Y:S01]  /*08d0*/  LDG.E.64 R18, desc[UR4][R24.64] ;  /* 0x0000000418127981 */ /* 0x000ea2000c1e1b00 */
[----:B---3--:R-:W-:-:S06]  /*08e0*/  IMAD.WIDE R22, R23, 0x8, R8 ;  /* 0x0000000817167825 */ /* 0x008fcc00078e0208 */
[----:B------:R-:W3:Y:S01]  /*08f0*/  LDG.E.64 R22, desc[UR4][R22.64] ;  /* 0x0000000416167981 */ /* 0x000ee2000c1e1b00 */
[----:B----4-:R-:W-:-:S03]  /*0900*/  IMAD.WIDE R20, R21, 0x8, R8 ;  /* 0x0000000815147825 */ /* 0x010fc600078e0208 */
[----:B------:R-:W4:Y:S04]  /*0910*/  LDG.E R25, desc[UR4][R28.64+0x18] ;  /* 0x000018041c197981 */ /* 0x000f28000c1e1900 */
[----:B------:R-:W4:Y:S01]  /*0920*/  LDG.E.64 R20, desc[UR4][R20.64] ;  /* 0x0000000414147981 */ /* 0x000f22000c1e1b00 */
[----:B-----5:R-:W-:-:S06]  /*0930*/  IMAD.WIDE R10, R11, 0x8, R8 ;  /* 0x000000080b0a7825 */ /* 0x020fcc00078e0208 */
[----:B------:R-:W5:Y:S01]  /*0940*/  LDG.E.64 R10, desc[UR4][R10.64] ;  /* 0x000000040a0a7981 */ /* 0x000f62000c1e1b00 */
[----:B--2---:R-:W-:-:S03]  /*0950*/  DFMA R16, R16, R18, R26 ;  /* 0x000000121010722b */ /* 0x004fc6000000001a */
[----:B------:R-:W2:Y:S04]  /*0960*/  LDG.E.64 R18, desc[UR4][R6.64+0x10] ;  /* 0x0000100406127981 */ /* 0x000ea8000c1e1b00 */
[----:B------:R-:W5:Y:S01]  /*0970*/  LDG.E R27, desc[UR4][R28.64+0x14] ;  /* 0x000014041c1b7981 */ /* 0x000f62000c1e1900 */
[----:B---3--:R-:W-:-:S03]  /*0980*/  DFMA R22, R12, R22, R16 ;  /* 0x000000160c16722b */ /* 0x008fc60000000010 */
[----:B------:R-:W3:Y:S01]  /*0990*/  LDG.E.64 R12, desc[UR4][R6.64+0x18] ;  /* 0x00001804060c7981 */ /* 0x000ee2000c1e1b00 */
[----:B------:R-:W-:-:S03]  /*09a0*/  IMAD.WIDE R14, R15, 0x8, R8 ;  /* 0x000000080f0e7825 */ /* 0x000fc600078e0208 */
[----:B------:R-:W3:Y:S04]  /*09b0*/  LDG.E.64 R16, desc[UR4][R6.64+0x20] ;  /* 0x0000200406107981 */ /* 0x000ee8000c1e1b00 */
[----:B------:R-:W3:Y:S01]  /*09c0*/  LDG.E.64 R14, desc[UR4][R14.64] ;  /* 0x000000040e0e7981 */ /* 0x000ee2000c1e1b00 */
[----:B----4-:R-:W-:-:S06]  /*09d0*/  IMAD.WIDE R24, R25, 0x8, R8 ;  /* 0x0000000819187825 */ /* 0x010fcc00078e0208 */
[----:B------:R-:W4:Y:S01]  /*09e0*/  LDG.E.64 R24, desc[UR4][R24.64] ;  /* 0x0000000418187981 */ /* 0x000f22000c1e1b00 */
[----:B--2---:R-:W-:-:S03]  /*09f0*/  DFMA R18, R18, R20, R22 ;  /* 0x000000141212722b */ /* 0x004fc60000000016 */
[----:B------:R-:W2:Y:S01]  /*0a00*/  LDG.E.64 R20, desc[UR4][R6.64+0x28] ;  /* 0x0000280406147981 */ /* 0x000ea2000c1e1b00 */
[----:B-----5:R-:W-:-:S03]  /*0a10*/  IMAD.WIDE R22, R27, 0x8, R8 ;  /* 0x000000081b167825 */ /* 0x020fc600078e0208 */
[----:B------:R-:W5:Y:S04]  /*0a20*/  LDG.E.64 R26, desc[UR4][R6.64+0x38] ;  /* 0x00003804061a7981 */ /* 0x000f68000c1e1b00 */
[----:B------:R-:W2:Y:S01]  /*0a30*/  LDG.E.64 R22, desc[UR4][R22.64] ;  /* 0x0000000416167981 */ /* 0x000ea2000c1e1b00 */
[----:B---3--:R-:W-:Y:S01]  /*0a40*/  DFMA R12, R12, R10, R18 ;  /* 0x0000000a0c0c722b */ /* 0x008fe20000000012 */
[----:B------:R-:W-:Y:S02]  /*0a50*/  IMAD.WIDE R8, R5, 0x8, R8 ;  /* 0x0000000805087825 */ /* 0x000fe400078e0208 */
[----:B------:R-:W4:Y:S04]  /*0a60*/  LDG.E.64 R10, desc[UR4][R6.64+0x30] ;  /* 0x00003004060a7981 */ /* 0x000f28000c1e1b00 */
[----:B------:R-:W5:Y:S01]  /*0a70*/  LDG.E.64 R8, desc[UR4][R8.64] ;  /* 0x0000000408087981 */ /* 0x000f62000c1e1b00 */
[----:B------:R-:W-:Y:S01]  /*0a80*/  DFMA R12, R16, R14, R12 ;  /* 0x0000000e100c722b */ /* 0x000fe2000000000c */
[----:B------:R-:W-:-:S07]  /*0a90*/  IADD3 R2, PT, PT, R2, 0x8, RZ ;  /* 0x0000000802027810 */ /* 0x000fce0007ffe0ff */
[----:B--2---:R-:W-:-:S08]  /*0aa0*/  DFMA R12, R20, R22, R12 ;  /* 0x00000016140c722b */ /* 0x004fd0000000000c */
[----:B----4-:R-:W-:-:S08]  /*0ab0*/  DFMA R10, R10, R24, R12 ;  /* 0x000000180a0a722b */ /* 0x010fd0000000000c */
[----:B-----5:R-:W-:-:S11]  /*0ac0*/  DFMA R26, R26, R8, R10 ;  /* 0x000000081a1a722b */ /* 0x020fd6000000000a */
.L_x_46:
[----:B------:R-:W-:Y:S05]  /*0ad0*/  BSYNC.RECONVERGENT B1 ;  /* 0x0000000000017941 */ /* 0x000fea0003800200 */
.L_x_45:
        /* <DEDUP_REMOVED lines=10> */
[----:B------:R-:W1:Y:S04]  /*0b80*/  LDG.E R15, desc[UR4][R4.64] ;  /* 0x00000004040f7981 */ /* 0x000e68000c1e1900 */
[----:B------:R-:W3:Y:S04]  /*0b90*/  LDG.E R11, desc[UR4][R4.64+0x4] ;  /* 0x00000404040b7981 */ /* 0x000ee8000c1e1900 */
[----:B------:R-:W4:Y:S04]  /*0ba0*/  LDG.E R7, desc[UR4][R4.64+0x8] ;  /* 0x0000080404077981 */ /* 0x000f28000c1e1900 */
[----:B------:R-:W5:Y:S01]  /*0bb0*/  LDG.E R3, desc[UR4][R4.64+0xc] ;  /* 0x00000c0404037981 */ /* 0x000f62000c1e1900 */
[----:B--2---:R-:W-:-:S05]  /*0bc0*/  IMAD.WIDE R20, R2, 0x8, R20 ;  /* 0x0000000802147825 */ /* 0x004fca00078e0214 */
[----:B------:R-:W2:Y:S04]  /*0bd0*/  LDG.E.64 R12, desc[UR4][R20.64] ;  /* 0x00000004140c7981 */ /* 0x000ea8000c1e1b00 */
[----:B------:R-:W2:Y:S04]  /*0be0*/  LDG.E.64 R8, desc[UR4][R20.64+0x8] ;  /* 0x0000080414087981 */ /* 0x000ea8000c1e1b00 */
[----:B------:R-:W2:Y:S01]  /*0bf0*/  LDG.E.64 R4, desc[UR4][R20.64+0x10] ;  /* 0x0000100414047981 */ /* 0x000ea2000c1e1b00 */
[----:B-1----:R-:W-:-:S04]  /*0c00*/  IMAD.WIDE R14, R15, 0x8, R18 ;  /* 0x000000080f0e7825 */ /* 0x002fc800078e0212 */
[--C-:B---3--:R-:W-:Y:S02]  /*0c10*/  IMAD.WIDE R10, R11, 0x8, R18.reuse ;  /* 0x000000080b0a7825 */ /* 0x108fe400078e0212 */
[----:B------:R-:W2:Y:S02]  /*0c20*/  LDG.E.64 R14, desc[UR4][R14.64] ;  /* 0x000000040e0e7981 */ /* 0x000ea4000c1e1b00 */
[--C-:B----4-:R-:W-:Y:S02]  /*0c30*/  IMAD.WIDE R6, R7, 0x8, R18.reuse ;  /* 0x0000000807067825 */ /* 0x110fe400078e0212 */
[----:B------:R-:W3:Y:S02]  /*0c40*/  LDG.E.64 R10, desc[UR4][R10.64] ;  /* 0x000000040a0a7981 */ /* 0x000ee4000c1e1b00 */
[----:B-----5:R-:W-:Y:S02]  /*0c50*/  IMAD.WIDE R22, R3, 0x8, R18 ;  /* 0x0000000803167825 */ /* 0x020fe400078e0212 */
[----:B------:R-:W4:Y:S04]  /*0c60*/  LDG.E.64 R6, desc[UR4][R6.64] ;  /* 0x0000000406067981 */ /* 0x000f28000c1e1b00 */
[----:B------:R-:W5:Y:S04]  /*0c70*/  LDG.E.64 R18, desc[UR4][R20.64+0x18] ;  /* 0x0000180414127981 */ /* 0x000f68000c1e1b00 */
[----:B------:R-:W5:Y:S01]  /*0c80*/  LDG.E.64 R22, desc[UR4][R22.64] ;  /* 0x0000000416167981 */ /* 0x000f62000c1e1b00 */
[----:B------:R-:W-:Y:S01]  /*0c90*/  IADD3 R2, PT, PT, R2, 0x4, RZ ;  /* 0x0000000402027810 */ /* 0x000fe20007ffe0ff */
[----:B--2---:R-:W-:-:S08]  /*0ca0*/  DFMA R12, R12, R14, R26 ;  /* 0x0000000e0c0c722b */ /* 0x004fd0000000001a */
[----:B---3--:R-:W-:-:S08]  /*0cb0*/  DFMA R8, R8, R10, R12 ;  /* 0x0000000a0808722b */ /* 0x008fd0000000000c */
[----:B----4-:R-:W-:-:S08]  /*0cc0*/  DFMA R4, R4, R6, R8 ;  /* 0x000000060404722b */ /* 0x010fd00000000008 */
[----:B-----5:R-:W-:-:S11]  /*0cd0*/  DFMA R26, R18, R22, R4 ;  /* 0x00000016121a722b */ /* 0x020fd60000000004 */
.L_x_48:
[----:B------:R-:W-:Y:S05]  /*0ce0*/  BSYNC.RECONVERGENT B1 ;  /* 0x0000000000017941 */ /* 0x000fea0003800200 */
.L_x_47:
[----:B------:R-:W-:Y:S05]  /*0cf0*/  @!P1 BRA `(.L_x_41) ;  /* 0x00000000003c9947 */ /* 0x000fea0003800000 */
[----:B------:R-:W0:Y:S01]  /*0d00*/  LDC.64 R14, c[0x0][0x3a0] ;  /* 0x0000e800ff0e7b82 */ /* 0x000e220000000a00 */
[----:B------:R-:W-:-:S07]  /*0d10*/  IADD3 R16, PT, PT, -R16, RZ, RZ ;  /* 0x000000ff10107210 */ /* 0x000fce0007ffe1ff */
[----:B------:R-:W1:Y:S08]  /*0d20*/  LDC.64 R10, c[0x0][0x390] ;  /* 0x0000e400ff0a7b82 */ /* 0x000e700000000a00 */
[----:B------:R-:W2:Y:S02]  /*0d30*/  LDC.64 R12, c[0x0][0x398] ;  /* 0x0000e600ff0c7b82 */ /* 0x000ea40000000a00 */
.L_x_49:
[----:B-1----:R-:W-:-:S06]  /*0d40*/  IMAD.WIDE R4, R2, 0x4, R10 ;  /* 0x0000000402047825 */ /* 0x002fcc00078e020a */
[----:B------:R-:W0:Y:S01]  /*0d50*/  LDG.E R5, desc[UR4][R4.64] ;  /* 0x0000000404057981 */ /* 0x000e22000c1e1900 */
[----:B--2---:R-:W-:-:S06]  /*0d60*/  IMAD.WIDE R6, R2, 0x8, R12 ;  /* 0x0000000802067825 */ /* 0x004fcc00078e020c */
[----:B------:R-:W2:Y:S01]  /*0d70*/  LDG.E.64 R6, desc[UR4][R6.64] ;  /* 0x0000000406067981 */ /* 0x000ea2000c1e1b00 */
[----:B------:R-:W-:Y:S01]  /*0d80*/  IADD3 R16, PT, PT, R16, 0x1, RZ ;  /* 0x0000000110107810 */ /* 0x000fe20007ffe0ff */
[----:B0-----:R-:W-:-:S06]  /*0d90*/  IMAD.WIDE R8, R5, 0x8, R14 ;  /* 0x0000000805087825 */ /* 0x001fcc00078e020e */
[----:B------:R-:W2:Y:S01]  /*0da0*/  LDG.E.64 R8, desc[UR4][R8.64] ;  /* 0x0000000408087981 */ /* 0x000ea2000c1e1b00 */
[----:B------:R-:W-:Y:S02]  /*0db0*/  ISETP.NE.AND P0, PT, R16, RZ, PT ;  /* 0x000000ff1000720c */ /* 0x000fe40003f05270 */
[----:B------:R-:W-:Y:S01]  /*0dc0*/  IADD3 R2, PT, PT, R2, 0x1, RZ ;  /* 0x0000000102027810 */ /* 0x000fe20007ffe0ff */
[----:B--2---:R-:W-:-:S10]  /*0dd0*/  DFMA R26, R6, R8, R26 ;  /* 0x00000008061a722b */ /* 0x004fd4000000001a */
[----:B------:R-:W-:Y:S05]  /*0de0*/  @P0 BRA `(.L_x_49) ;  /* 0xfffffffc00d40947 */ /* 0x000fea000383ffff */
.L_x_41:
[----:B------:R-:W-:Y:S05]  /*0df0*/  BSYNC.RECONVERGENT B0 ;  /* 0x0000000000007941 */ /* 0x000fea0003800200 */
.L_x_40:
[----:B------:R-:W0:Y:S01]  /*0e00*/  LDC.64 R2, c[0x0][0x3a8] ;  /* 0x0000ea00ff027b82 */ /* 0x000e220000000a00 */
[----:B------:R-:W1:Y:S01]  /*0e10*/  LDCU.128 UR8, c[0x0][0x3b0] ;  /* 0x00007600ff0877ac */ /* 0x000e620008000c00 */
[----:B0-----:R-:W-:-:S05]  /*0e20*/  IMAD.WIDE R2, R0, 0x8, R2 ;  /* 0x0000000800027825 */ /* 0x001fca00078e0202 */
[----:B------:R-:W1:Y:S02]  /*0e30*/  LDG.E.64 R4, desc[UR4][R2.64] ;  /* 0x0000000402047981 */ /* 0x000e64000c1e1b00 */
[----:B-1----:R-:W-:-:S08]  /*0e40*/  DMUL R4, R4, UR10 ;  /* 0x0000000a04047c28 */ /* 0x002fd00008000000 */
[----:B------:R-:W-:-:S07]  /*0e50*/  DFMA R4, R26, UR8, R4 ;  /* 0x000000081a047c2b */ /* 0x000fce0008000004 */
[----:B------:R-:W-:Y:S01]  /*0e60*/  STG.E.64 desc[UR4][R2.64], R4 ;  /* 0x0000000402007986 */ /* 0x000fe2000c101b04 */
[----:B------:R-:W-:Y:S05]  /*0e70*/  EXIT ;  /* 0x000000000000794d */ /* 0x000fea0003800000 */
.L_x_50:
        /* <DEDUP_REMOVED lines=16> */
.L_x_68:


//--------------------- .text._Z12cudaDcsrspmviPiS_PdS0_S0_ --------------------------
	.section	.text._Z12cudaDcsrspmviPiS_PdS0_S0_,"ax",@progbits
	.align	128
        .global         _Z12cudaDcsrspmviPiS_PdS0_S0_
        .type           _Z12cudaDcsrspmviPiS_PdS0_S0_,@function
        .size           _Z12cudaDcsrspmviPiS_PdS0_S0_,(.L_x_69 - _Z12cudaDcsrspmviPiS_PdS0_S0_)
        .other          _Z12cudaDcsrspmviPiS_PdS0_S0_,@"STO_CUDA_ENTRY STV_DEFAULT"
_Z12cudaDcsrspmviPiS_PdS0_S0_:
.text._Z12cudaDcsrspmviPiS_PdS0_S0_:
        /* <DEDUP_REMOVED lines=29> */
[----:B------:R-:W-:-:S03]  /*01d0*/  IADD3 R3, PT, PT, -R3, RZ, RZ ;  /* 0x000000ff03037210 */ /* 0x000fc60007ffe1ff */
[----:B------:R-:W1:Y:S01]  /*01e0*/  LDC.64 R8, c[0x0][0x398] ;  /* 0x0000e600ff087b82 */ /* 0x000e620000000a00 */
[----:B0-----:R-:W-:-:S04]  /*01f0*/  IADD3 R6, P2, PT, R6, 0x20, RZ ;  /* 0x0000002006067810 */ /* 0x001fc80007f5e0ff */
[----:B------:R-:W-:Y:S02]  /*0200*/  IADD3.X R7, PT, PT, RZ, R7, RZ, P2, !PT ;  /* 0x00000007ff077210 */ /* 0x000fe400017fe4ff */
[----:B-1----:R-:W-:-:S04]  /*0210*/  IADD3 R8, P1, PT, R8, 0x40, RZ ;  /* 0x0000004008087810 */ /* 0x002fc80007f3e0ff */
[----:B------:R-:W-:-:S09]  /*0220*/  IADD3.X R9, PT, PT, RZ, R9, RZ, P1, !PT ;  /* 0x00000009ff097210 */ /* 0x000fd20000ffe4ff */
.L_x_55:
[C---:B------:R-:W-:Y:S01]  /*0230*/  IMAD.WIDE R28, R2.reuse, 0x4, R6 ;  /* 0x00000004021c7825 */ /* 0x040fe200078e0206 */
[----:B------:R-:W0:Y:S04]  /*0240*/  LDC.64 R12, c[0x0][0x3a0] ;  /* 0x0000e800ff0c7b82 */ /* 0x000e280000000a00 */
[----:B------:R-:W0:Y:S01]  /*0250*/  LDG.E R15, desc[UR4][R28.64+-0x20] ;  /* 0xffffe0041c0f7981 */ /* 0x000e22000c1e1900 */
[----:B------:R-:W-:-:S03]  /*0260*/  IMAD.WIDE R10, R2, 0x8, R8 ;  /* 0x00000008020a7825 */ /* 0x000fc600078e0208 */
[----:B------:R-:W2:Y:S04]  /*0270*/  LDG.E R25, desc[UR4][R28.64+-0x1c] ;  /* 0xffffe4041c197981 */ /* 0x000ea8000c1e1900 */
[----:B------:R-:W3:Y:S04]  /*0280*/  LDG.E.64 R16, desc[UR4][R10.64+-0x40] ;  /* 0xffffc0040a107981 */ /* 0x000ee8000c1e1b00 */
[----:B------:R-:W4:Y:S04]  /*0290*/  LDG.E R19, desc[UR4][R28.64+-0x18] ;  /* 0xffffe8041c137981 */ /* 0x000f28000c1e1900 */
[----:B------:R-:W5:Y:S04]  /*02a0*/  LDG.E.64 R22, desc[UR4][R10.64+-0x38] ;  /* 0xffffc8040a167981 */ /* 0x000f68000c1e1b00 */
[----:B------:R-:W5:Y:S01]  /*02b0*/  LDG.E.64 R20, desc[UR4][R10.64+-0x30] ;  /* 0xffffd0040a147981 */ /* 0x000f62000c1e1b00 */
[----:B0-----:R-:W-:-:S06]  /*02c0*/  IMAD.WIDE R14, R15, 0x8, R12 ;  /* 0x000000080f0e7825 */ /* 0x001fcc00078e020c */
[----:B------:R-:W3:Y:S01]  /*02d0*/  LDG.E.64 R14, desc[UR4][R14.64] ;  /* 0x000000040e0e7981 */ /* 0x000ee2000c1e1b00 */
[----:B--2---:R-:W-:-:S04]  /*02e0*/  IMAD.WIDE R24, R25, 0x8, R12 ;  /* 0x0000000819187825 */ /* 0x004fc800078e020c */
[----:B----4-:R-:W-:-:S06]  /*02f0*/  IMAD.WIDE R18, R19, 0x8, R12 ;  /* 0x0000000813127825 */ /* 0x010fcc00078e020c */
[----:B------:R-:W2:Y:S01]  /*0300*/  LDG.E.64 R18, desc[UR4][R18.64] ;  /* 0x0000000412127981 */ /* 0x000ea2000c1e1b00 */
[----:B---3--:R-:W-:-:S03]  /*0310*/  DFMA R26, R16, R14, R26 ;  /* 0x0000000e101a722b */ /* 0x008fc6000000001a */
[----:B------:R-:W5:Y:S04]  /*0320*/  LDG.E.64 R14, desc[UR4][R24.64] ;  /* 0x00000004180e7981 */ /* 0x000f68000c1e1b00 */
[----:B------:R-:W3:Y:S04]  /*0330*/  LDG.E R17, desc[UR4][R28.64+-0x14] ;  /* 0xffffec041c117981 */ /* 0x000ee8000c1e1900 */
[----:B------:R-:W4:Y:S01]  /*0340*/  LDG.E R25, desc[UR4][R28.64+-0xc] ;  /* 0xfffff4041c197981 */ /* 0x000f22000c1e1900 */
[----:B-----5:R-:W-:-:S03]  /*0350*/  DFMA R22, R22, R14, R26 ;  /* 0x0000000e1616722b */ /* 0x020fc6000000001a */
[----:B------:R-:W5:Y:S01]  /*0360*/  LDG.E R15, desc[UR4][R28.64+-0x10] ;  /* 0xfffff0041c0f7981 */ /* 0x000f62000c1e1900 */
[----:B---3--:R-:W-:-:S03]  /*0370*/  IMAD.WIDE R16, R17, 0x8, R12 ;  /* 0x0000000811107825 */ /* 0x008fc600078e020c */
[----:B------:R-:W3:Y:S01]  /*0380*/  LDG.E R27, desc[UR4][R28.64+-0x8] ;  /* 0xfffff8041c1b7981 */ /* 0x000ee2000c1e1900 */
[----:B--2---:R-:W-:-:S03]  /*0390*/  DFMA R18, R20, R18, R22 ;  /* 0x000000121412722b */ /* 0x004fc60000000016 */
[----:B------:R-:W2:Y:S04]  /*03a0*/  LDG.E.64 R22, desc[UR4][R10.64+-0x28] ;  /* 0xffffd8040a167981 */ /* 0x000ea8000c1e1b00 */
[----:B------:R-:W2:Y:S01]  /*03b0*/  LDG.E.64 R16, desc[UR4][R16.64] ;  /* 0x0000000410107981 */ /* 0x000ea2000c1e1b00 */
[----:B----4-:R-:W-:-:S05]  /*03c0*/  IMAD.WIDE R24, R25, 0x8, R12 ;  /* 0x0000000819187825 */ /* 0x010fca00078e020c */
[----:B------:R-:W4:Y:S04]  /*03d0*/  LDG.E.64 R20, desc[UR4][R24.64] ;  /* 0x0000000418147981 */ /* 0x000f28000c1e1b00 */
[----:B------:R-:W4:Y:S01]  /*03e0*/  LDG.E R25, desc[UR4][R28.64+0x4] ;  /* 0x000004041c197981 */ /* 0x000f22000c1e1900 */
[----:B-----5:R-:W-:-:S06]  /*03f0*/  IMAD.WIDE R14, R15, 0x8, R12 ;  /* 0x000000080f0e7825 */ /* 0x020fcc00078e020c */
[----:B------:R-:W5:Y:S01]  /*0400*/  LDG.E.64 R14, desc[UR4][R14.64] ;  /* 0x000000040e0e7981 */ /* 0x000f62000c1e1b00 */
[----:B--2---:R-:W-:-:S03]  /*0410*/  DFMA R22, R22, R16, R18 ;  /* 0x000000101616722b */ /* 0x004fc60000000012 */
[----:B------:R-:W5:Y:S04]  /*0420*/  LDG.E.64 R18, desc[UR4][R10.64+-0x20] ;  /* 0xffffe0040a127981 */ /* 0x000f68000c1e1b00 */
[----:B------:R-:W4:Y:S01]  /*0430*/  LDG.E.64 R16, desc[UR4][R10.64+-0x18] ;  /* 0xffffe8040a107981 */ /* 0x000f22000c1e1b00 */
[----:B---3--:R-:W-:Y:S01]  /*0440*/  IMAD.WIDE R26, R27, 0x8, R12 ;  /* 0x000000081b1a7825 */ /* 0x008fe200078e020c */
[----:B-----5:R-:W-:Y:S02]  /*0450*/  DFMA R18, R18, R14, R22 ;  /* 0x0000000e1212722b */ /* 0x020fe40000000016 */
[----:B------:R-:W2:Y:S04]  /*0460*/  LDG.E R15, desc[UR4][R28.64+-0x4] ;  /* 0xfffffc041c0f7981 */ /* 0x000ea8000c1e1900 */
[----:B------:R-:W3:Y:S02]  /*0470*/  LDG.E.64 R22, desc[UR4][R10.64+-0x10] ;  /* 0xfffff0040a167981 */ /* 0x000ee4000c1e1b00 */
[----:B----4-:R-:W-:-:S02]  /*0480*/  DFMA R20, R16, R20, R18 ;  /* 0x000000141014722b */ /* 0x010fc40000000012 */
[----:B------:R-:W3:Y:S04]  /*0490*/  LDG.E.64 R16, desc[UR4][R26.64] ;  /* 0x000000041a107981 */ /* 0x000ee8000c1e1b00 */
[----:B------:R-:W4:Y:S04]  /*04a0*/  LDG.E R19, desc[UR4][R28.64] ;  /* 0x000000041c137981 */ /* 0x000f28000c1e1900 */
[----:B------:R-:W5:Y:S01]  /*04b0*/  LDG.E R27, desc[UR4][R28.64+0x8] ;  /* 0x000008041c1b7981 */ /* 0x000f62000c1e1900 */
[----:B--2---:R-:W-:Y:S01]  /*04c0*/  IMAD.WIDE R14, R15, 0x8, R12 ;  /* 0x000000080f0e7825 */ /* 0x004fe200078e020c */
[----:B---3--:R-:W-:-:S02]  /*04d0*/  DFMA R22, R22, R16, R20 ;  /* 0x000000101616722b */ /* 0x008fc40000000014 */
[----:B------:R-:W2:Y:S04]  /*04e0*/  LDG.E.64 R20, desc[UR4][R10.64+-0x8] ;  /* 0xfffff8040a147981 */ /* 0x000ea8000c1e1b00 */
[----:B------:R-:W2:Y:S01]  /*04f0*/  LDG.E.64 R16, desc[UR4][R14.64] ;  /* 0x000000040e107981 */ /* 0x000ea2000c1e1b00 */
[----:B----4-:R-:W-:-:S06]  /*0500*/  IMAD.WIDE R18, R19, 0x8, R12 ;  /* 0x0000000813127825 */ /* 0x010fcc00078e020c */
[----:B------:R-:W3:Y:S04]  /*0510*/  LDG.E.64 R18, desc[UR4][R18.64] ;  /* 0x0000000412127981 */ /* 0x000ee8000c1e1b00 */
[----:B------:R-:W3:Y:S01]  /*0520*/  LDG.E.64 R14, desc[UR4][R10.64] ;  /* 0x000000040a0e7981 */ /* 0x000ee2000c1e1b00 */
[----:B--2---:R-:W-:Y:S01]  /*0530*/  DFMA R20, R20, R16, R22 ;  /* 0x000000101414722b */ /* 0x004fe20000000016 */
[--C-:B------:R-:W-:Y:S02]  /*0540*/  IMAD.WIDE R16, R25, 0x8, R12.reuse ;  /* 0x0000000819107825 */ /* 0x100fe400078e020c */
[----:B------:R-:W2:Y:S02]  /*0550*/  LDG.E.64 R22, desc[UR4][R10.64+0x18] ;  /* 0x000018040a167981 */ /* 0x000ea4000c1e1b00 */
[----:B-----5:R-:W-:-:S02]  /*0560*/  IMAD.WIDE R26, R27, 0x8, R12 ;  /* 0x000000081b1a7825 */ /* 0x020fc400078e020c */
[----:B------:R-:W4:Y:S01]  /*0570*/  LDG.E R25, desc[UR4][R28.64+0x10] ;  /* 0x000010041c197981 */ /* 0x000f22000c1e1900 */
[----:B---3--:R-:W-:-:S03]  /*0580*/  DFMA R18, R14, R18, R20 ;  /* 0x000000120e12722b */ /* 0x008fc60000000014 */
[----:B------:R-:W3:Y:S04]  /*0590*/  LDG.E.64 R16, desc[UR4][R16.64] ;  /* 0x0000000410107981 */ /* 0x000ee8000c1e1b00 */
[----:B------:R-:W3:Y:S04]  /*05a0*/  LDG.E.64 R20, desc[UR4][R10.64+0x8] ;  /* 0x000008040a147981 */ /* 0x000ee8000c1e1b00 */
[----:B------:R-:W5:Y:S01]  /*05b0*/  LDG.E R15, desc[UR4][R28.64+0xc] ;  /* 0x00000c041c0f7981 */ /* 0x000f62000c1e1900 */
[----:B---3--:R-:W-:-:S03]  /*05c0*/  DFMA R20, R20, R16, R18 ;  /* 0x000000101414722b */ /* 0x008fc60000000012 */
[----:B------:R-:W3:Y:S01]  /*05d0*/  LDG.E.64 R18, desc[UR4][R10.64+0x10] ;  /* 0x000010040a127981 */ /* 0x000ee2000c1e1b00 */
[----:B-----5:R-:W-:-:S03]  /*05e0*/  IMAD.WIDE R14, R15, 0x8, R12 ;  /* 0x000000080f0e7825 */ /* 0x020fc600078e020c */
[----:B------:R-:W3:Y:S04]  /*05f0*/  LDG.E.64 R16, desc[UR4][R26.64] ;  /* 0x000000041a107981 */ /* 0x000ee8000c1e1b00 */
[----:B------:R-:W2:Y:S04]  /*0600*/  LDG.E.64 R14, desc[UR4][R14.64] ;  /* 0x000000040e0e7981 */ /* 0x000ea8000c1e1b00 */
[----:B------:R-:W5:Y:S01]  /*0610*/  LDG.E R27, desc[UR4][R28.64+0x18] ;  /* 0x000018041c1b7981 */ /* 0x000f62000c1e1900 */
[----:B---3--:R-:W-:-:S03]  /*0620*/  DFMA R18, R18, R16, R20 ;  /* 0x000000101212722b */ /* 0x008fc60000000014 */
[----:B------:R-:W3:Y:S01]  /*0630*/  LDG.E R21, desc[UR4][R28.64+0x14] ;  /* 0x000014041c157981 */ /* 0x000ee2000c1e1900 */
[----:B----4-:R-:W-:-:S03]  /*0640*/  IMAD.WIDE R16, R25, 0x8, R12 ;  /* 0x0000000819107825 */ /* 0x010fc600078e020c */
[----:B------:R-:W4:Y:S01]  /*0650*/  LDG.E R25, desc[UR4][R28.64+0x1c] ;  /* 0x00001c041c197981 */ /* 0x000f22000c1e1900 */
[----:B--2---:R-:W-:-:S03]  /*0660*/  DFMA R22, R22, R14, R18 ;  /* 0x0000000e1616722b */ /* 0x004fc60000000012 */
[----:B------:R-:W2:Y:S04]  /*0670*/  LDG.E.64 R14, desc[UR4][R10.64+0x20] ;  /* 0x000020040a0e7981 */ /* 0x000ea8000c1e1b00 */
[----:B------:R-:W2:Y:S04]  /*0680*/  LDG.E.64 R16, desc[UR4][R16.64] ;  /* 0x0000000410107981 */ /* 0x000ea8000c1e1b00 */
[----:B------:R-:W4:Y:S01]  /*0690*/  LDG.E.64 R18, desc[UR4][R10.64+0x28] ;  /* 0x000028040a127981 */ /* 0x000f22000c1e1b00 */
[----:B---3--:R-:W-:-:S06]  /*06a0*/  IMAD.WIDE R20, R21, 0x8, R12 ;  /* 0x0000000815147825 */ /* 0x008fcc00078e020c */
[----:B------:R-:W3:Y:S01]  /*06b0*/  LDG.E.64 R20, desc[UR4][R20.64] ;  /* 0x0000000414147981 */ /* 0x000ee2000c1e1b00 */
[----:B--2---:R-:W-:Y:S01]  /*06c0*/  DFMA R14, R14, R16, R22 ;  /* 0x000000100e0e722b */ /* 0x004fe20000000016 */
[--C-:B-----5:R-:W-:Y:S02]  /*06d0*/  IMAD.WIDE R22, R27, 0x8, R12.reuse ;  /* 0x000000081b167825 */ /* 0x120fe400078e020c */
[----:B------:R-:W2:Y:S02]  /*06e0*/  LDG.E.64 R16, desc[UR4][R10.64+0x30] ;  /* 0x000030040a107981 */ /* 0x000ea4000c1e1b00 */
[----:B----4-:R-:W-:Y:S02]  /*06f0*/  IMAD.WIDE R12, R25, 0x8, R12 ;  /* 0x00000008190c7825 */ /* 0x010fe400078e020c */
[----:B------:R-:W4:Y:S04]  /*0700*/  LDG.E.64 R26, desc[UR4][R10.64+0x38] ;  /* 0x000038040a1a7981 */ /* 0x000f28000c1e1b00 */
        /* <DEDUP_REMOVED lines=9> */
.L_x_54:
[----:B------:R-:W-:Y:S05]  /*07a0*/  BSYNC.RECONVERGENT B1 ;  /* 0x0000000000017941 */ /* 0x000fea0003800200 */
.L_x_53:
        /* <DEDUP_REMOVED lines=52> */
.L_x_57:
[----:B------:R-:W-:Y:S05]  /*0af0*/  BSYNC.RECONVERGENT B1 ;  /* 0x0000000000017941 */ /* 0x000fea0003800200 */
.L_x_56:
        /* <DEDUP_REMOVED lines=32> */
.L_x_59:
[----:B------:R-:W-:Y:S05]  /*0d00*/  BSYNC.RECONVERGENT B1 ;  /* 0x0000000000017941 */ /* 0x000fea0003800200 */
.L_x_58:
[----:B------:R-:W-:Y:S05]  /*0d10*/  @!P1 BRA `(.L_x_52) ;  /* 0x00000000003c9947 */ /* 0x000fea0003800000 */
[----:B------:R-:W0:Y:S01]  /*0d20*/  LDC.64 R14, c[0x0][0x3a0] ;  /* 0x0000e800ff0e7b82 */ /* 0x000e220000000a00 */
[----:B------:R-:W-:-:S07]  /*0d30*/  IADD3 R16, PT, PT, -R16, RZ, RZ ;  /* 0x000000ff10107210 */ /* 0x000fce0007ffe1ff */
[----:B------:R-:W1:Y:S08]  /*0d40*/  LDC.64 R10, c[0x0][0x390] ;  /* 0x0000e400ff0a7b82 */ /* 0x000e700000000a00 */
[----:B------:R-:W2:Y:S02]  /*0d50*/  LDC.64 R12, c[0x0][0x398] ;  /* 0x0000e600ff0c7b82 */ /* 0x000ea40000000a00 */
.L_x_60:
        /* <DEDUP_REMOVED lines=11> */
.L_x_52:
[----:B------:R-:W-:Y:S05]  /*0e10*/  BSYNC.RECONVERGENT B0 ;  /* 0x0000000000007941 */ /* 0x000fea0003800200 */
.L_x_51:
[----:B------:R-:W0:Y:S02]  /*0e20*/  LDC.64 R2, c[0x0][0x3a8] ;  /* 0x0000ea00ff027b82 */ /* 0x000e240000000a00 */
[----:B0-----:R-:W-:-:S05]  /*0e30*/  IMAD.WIDE R2, R0, 0x8, R2 ;  /* 0x0000000800027825 */ /* 0x001fca00078e0202 */
[----:B------:R-:W-:Y:S01]  /*0e40*/  STG.E.64 desc[UR4][R2.64], R26 ;  /* 0x0000001a02007986 */ /* 0x000fe2000c101b04 */
[----:B------:R-:W-:Y:S05]  /*0e50*/  EXIT ;  /* 0x000000000000794d */ /* 0x000fea0003800000 */
.L_x_61:
        /* <DEDUP_REMOVED lines=10> */
.L_x_69:


//--------------------- .nv.shared._Z5normiPdS_j  --------------------------
	.section	.nv.shared._Z5normiPdS_j,"aw",@nobits
	.sectionflags	@""
	.align	16
	.zero		1024


//--------------------- .nv.shared.reserved.0     --------------------------
	.section	.nv.shared.reserved.0,"aw",@nobits
	.weak		__nv_reservedSMEM_offset_0_alias
	.size		__nv_reservedSMEM_offset_0_alias, 0, 64
	.other		__nv_reservedSMEM_offset_0_alias,@"STO_CUDA_RESERVED_SHARED STV_DEFAULT"
__nv_reservedSMEM_offset_0_alias:
	.zero		0
	.zero		64


//--------------------- .nv.shared._Z6getCFLPdS_S_S_S_jdd --------------------------
	.section	.nv.shared._Z6getCFLPdS_S_S_S_jdd,"aw",@nobits
	.sectionflags	@""
	.align	16
	.zero		1024


//--------------------- .nv.shared._Z8cudaDdotPdS_S_j --------------------------
	.section	.nv.shared._Z8cudaDdotPdS_S_j,"aw",@nobits
	.sectionflags	@""
	.align	16
	.zero		1024


//--------------------- .nv.shared._Z10cudaDaxpbyiPdS_dd --------------------------
	.section	.nv.shared._Z10cudaDaxpbyiPdS_dd,"aw",@nobits
	.sectionflags	@""
	.align	16
	.zero		1024


//--------------------- .nv.shared._Z9cudaDaxpyiPdS_d --------------------------
	.section	.nv.shared._Z9cudaDaxpyiPdS_d,"aw",@nobits
	.sectionflags	@""
	.align	16
	.zero		1024


//--------------------- .nv.shared._Z14cudaDcsrspmvabiPiS_PdS0_S0_dd --------------------------
	.section	.nv.shared._Z14cudaDcsrspmvabiPiS_PdS0_S0_dd,"aw",@nobits
	.sectionflags	@""
	.align	16
	.zero		1024


//--------------------- .nv.shared._Z12cudaDcsrspmviPiS_PdS0_S0_ --------------------------
	.section	.nv.shared._Z12cudaDcsrspmviPiS_PdS0_S0_,"aw",@nobits
	.sectionflags	@""
	.align	16
	.zero		1024


//--------------------- .nv.constant0._Z5normiPdS_j --------------------------
	.section	.nv.constant0._Z5normiPdS_j,"a",@progbits
	.sectionflags	@""
	.align	4
.nv.constant0._Z5normiPdS_j:
	.zero		916


//--------------------- .nv.constant0._Z6getCFLPdS_S_S_S_jdd --------------------------
	.section	.nv.constant0._Z6getCFLPdS_S_S_S_jdd,"a",@progbits
	.sectionflags	@""
	.align	4
.nv.constant0._Z6getCFLPdS_S_S_S_jdd:
	.zero		960


//--------------------- .nv.constant0._Z8cudaDdotPdS_S_j --------------------------
	.section	.nv.constant0._Z8cudaDdotPdS_S_j,"a",@progbits
	.sectionflags	@""
	.align	4
.nv.constant0._Z8cudaDdotPdS_S_j:
	.zero		924


//--------------------- .nv.constant0._Z10cudaDaxpbyiPdS_dd --------------------------
	.section	.nv.constant0._Z10cudaDaxpbyiPdS_dd,"a",@progbits
	.sectionflags	@""
	.align	4
.nv.constant0._Z10cudaDaxpbyiPdS_dd:
	.zero		936


//--------------------- .nv.constant0._Z9cudaDaxpyiPdS_d --------------------------
	.section	.nv.constant0._Z9cudaDaxpyiPdS_d,"a",@progbits
	.sectionflags	@""
	.align	4
.nv.constant0._Z9cudaDaxpyiPdS_d:
	.zero		928


//--------------------- .nv.constant0._Z14cudaDcsrspmvabiPiS_PdS0_S0_dd --------------------------
	.section	.nv.constant0._Z14cudaDcsrspmvabiPiS_PdS0_S0_dd,"a",@progbits
	.sectionflags	@""
	.align	4
.nv.constant0._Z14cudaDcsrspmvabiPiS_PdS0_S0_dd:
	.zero		960


//--------------------- .nv.constant0._Z12cudaDcsrspmviPiS_PdS0_S0_ --------------------------
	.section	.nv.constant0._Z12cudaDcsrspmviPiS_PdS0_S0_,"a",@progbits
	.sectionflags	@""
	.align	4
.nv.constant0._Z12cudaDcsrspmviPiS_PdS0_S0_:
	.zero		944


//--------------------- SYMBOLS --------------------------

	.type		.nv.reservedSmem.offset0,@object
	.size		.nv.reservedSmem.offset0,0x4
	.type		.nv.reservedSmem.cap,@object
	.size		.nv.reservedSmem.cap,0x4
